	.target	sm_100a

	.elftype	@"ET_EXEC"


//--------------------- .note.nv.tkinfo           --------------------------
	.section	.note.nv.tkinfo,"",@"SHT_NOTE"
	.sectionflags	@"SHF_NOTE_NV_TKINFO"
	.tkinfo
        /*0018*/ 	.word	0x00000002
        /*0030*/ 	.string	""
        /*0030*/ 	.string	"ptxas"
        /*0030*/ 	.string	"Cuda compilation tools, release 13.0, V13.0.88"
        /*0030*/ 	.string	"Build cuda_13.0.r13.0/compiler.36424714_0"
        /*0030*/ 	.string	"-arch sm_100a -m 64 "



//--------------------- .note.nv.cuinfo           --------------------------
	.section	.note.nv.cuinfo,"",@"SHT_NOTE"
	.sectionflags	@"SHF_NOTE_NV_CUINFO"
        /*0018*/ 	.short	0x0002
        /*001a*/ 	.short	0x0064
        /*001c*/ 	.short	0x0082
	.zero		2


//--------------------- .nv.info                  --------------------------
	.section	.nv.info,"",@"SHT_CUDA_INFO"
	.align	4


	//----- nvinfo : EIATTR_REGCOUNT
	.align		4
        /*0000*/ 	.byte	0x04, 0x2f
        /*0002*/ 	.short	(.L_12 - .L_11)
	.align		4
.L_11:
        /*0004*/ 	.word	index@(_ZN7cutlass13device_kernelIN5flash11enable_sm90INS1_16FlashAttnFwdSm90INS1_25CollectiveMainloopFwdSm90ILi2EN4cute5tupleIJNS5_1CILi1EEES8_S8_EEENS6_IJNS7_ILi128EEENS7_ILi160EEENS7_ILi192EEEEEELi128ENS_12float_e4m3_tEfNS_4arch4Sm90ELb1ELb0ELb0ELb1ELb1ELb1ELb0ELb1ELb1ELb1ELb1ELb0EEENS1_21CollectiveEpilogueFwdINS6_IJSA_SA_SB_EEES9_NS_10bfloat16_tESG_Li256ELb1ELb1ELb1ELb1EEENS1_36VarlenDynamicPersistentTileSchedulerILi128ELi160ELi256ELi128ELb1ELb1ELb1ELb1ELb1ELb1EEEEEEEEEvNT_6ParamsE)
        /*0008*/ 	.word	0x00000004


	//----- nvinfo : EIATTR_FRAME_SIZE
	.align		4
.L_12:
        /*000c*/ 	.byte	0x04, 0x11
        /*000e*/ 	.short	(.L_14 - .L_13)
	.align		4
.L_13:
        /*0010*/ 	.word	index@(_ZN7cutlass13device_kernelIN5flash11enable_sm90INS1_16FlashAttnFwdSm90INS1_25CollectiveMainloopFwdSm90ILi2EN4cute5tupleIJNS5_1CILi1EEES8_S8_EEENS6_IJNS7_ILi128EEENS7_ILi160EEENS7_ILi192EEEEEELi128ENS_12float_e4m3_tEfNS_4arch4Sm90ELb1ELb0ELb0ELb1ELb1ELb1ELb0ELb1ELb1ELb1ELb1ELb0EEENS1_21CollectiveEpilogueFwdINS6_IJSA_SA_SB_EEES9_NS_10bfloat16_tESG_Li256ELb1ELb1ELb1ELb1EEENS1_36VarlenDynamicPersistentTileSchedulerILi128ELi160ELi256ELi128ELb1ELb1ELb1ELb1ELb1ELb1EEEEEEEEEvNT_6ParamsE)
        /*0014*/ 	.word	0x00000000


	//----- nvinfo : EIATTR_REGCOUNT
	.align		4
.L_14:
        /*0018*/ 	.byte	0x04, 0x2f
        /*001a*/ 	.short	(.L_16 - .L_15)
	.align		4
.L_15:
        /*001c*/ 	.word	index@(_ZN7cutlass13device_kernelIN5flash11enable_sm90INS1_16FlashAttnFwdSm90INS1_25CollectiveMainloopFwdSm90ILi2EN4cute5tupleIJNS5_1CILi1EEES8_S8_EEENS6_IJNS7_ILi128EEENS7_ILi160EEENS7_ILi192EEEEEELi128ENS_12float_e4m3_tEfNS_4arch4Sm90ELb1ELb0ELb0ELb1ELb1ELb0ELb0ELb1ELb1ELb1ELb1ELb0EEENS1_21CollectiveEpilogueFwdINS6_IJSA_SA_SB_EEES9_NS_10bfloat16_tESG_Li256ELb1ELb1ELb1ELb1EEENS1_36VarlenDynamicPersistentTileSchedulerILi128ELi160ELi256ELi128ELb1ELb1ELb1ELb1ELb1ELb1EEEEEEEEEvNT_6ParamsE)
        /*0020*/ 	.word	0x00000004


	//----- nvinfo : EIATTR_FRAME_SIZE
	.align		4
.L_16:
        /*0024*/ 	.byte	0x04, 0x11
        /*0026*/ 	.short	(.L_18 - .L_17)
	.align		4
.L_17:
        /*0028*/ 	.word	index@(_ZN7cutlass13device_kernelIN5flash11enable_sm90INS1_16FlashAttnFwdSm90INS1_25CollectiveMainloopFwdSm90ILi2EN4cute5tupleIJNS5_1CILi1EEES8_S8_EEENS6_IJNS7_ILi128EEENS7_ILi160EEENS7_ILi192EEEEEELi128ENS_12float_e4m3_tEfNS_4arch4Sm90ELb1ELb0ELb0ELb1ELb1ELb0ELb0ELb1ELb1ELb1ELb1ELb0EEENS1_21CollectiveEpilogueFwdINS6_IJSA_SA_SB_EEES9_NS_10bfloat16_tESG_Li256ELb1ELb1ELb1ELb1EEENS1_36VarlenDynamicPersistentTileSchedulerILi128ELi160ELi256ELi128ELb1ELb1ELb1ELb1ELb1ELb1EEEEEEEEEvNT_6ParamsE)
        /*002c*/ 	.word	0x00000000


	//----- nvinfo : EIATTR_REGCOUNT
	.align		4
.L_18:
        /*0030*/ 	.byte	0x04, 0x2f
        /*0032*/ 	.short	(.L_20 - .L_19)
	.align		4
.L_19:
        /*0034*/ 	.word	index@(_ZN7cutlass13device_kernelIN5flash11enable_sm90INS1_16FlashAttnFwdSm90INS1_25CollectiveMainloopFwdSm90ILi2EN4cute5tupleIJNS5_1CILi1EEES8_S8_EEENS6_IJNS7_ILi128EEENS7_ILi160EEENS7_ILi192EEEEEELi128ENS_12float_e4m3_tEfNS_4arch4Sm90ELb1ELb0ELb0ELb0ELb1ELb0ELb0ELb1ELb1ELb1ELb1ELb0EEENS1_21CollectiveEpilogueFwdINS6_IJSA_SA_SB_EEES9_NS_10bfloat16_tESG_Li256ELb0ELb1ELb1ELb1EEENS1_19SingleTileSchedulerILb0ELb1ELb1ELi128EEEEEEEEEvNT_6ParamsE)
        /*0038*/ 	.word	0x00000004


	//----- nvinfo : EIATTR_FRAME_SIZE
	.align		4
.L_20:
        /*003c*/ 	.byte	0x04, 0x11
        /*003e*/ 	.short	(.L_22 - .L_21)
	.align		4
.L_21:
        /*0040*/ 	.word	index@(_ZN7cutlass13device_kernelIN5flash11enable_sm90INS1_16FlashAttnFwdSm90INS1_25CollectiveMainloopFwdSm90ILi2EN4cute5tupleIJNS5_1CILi1EEES8_S8_EEENS6_IJNS7_ILi128EEENS7_ILi160EEENS7_ILi192EEEEEELi128ENS_12float_e4m3_tEfNS_4arch4Sm90ELb1ELb0ELb0ELb0ELb1ELb0ELb0ELb1ELb1ELb1ELb1ELb0EEENS1_21CollectiveEpilogueFwdINS6_IJSA_SA_SB_EEES9_NS_10bfloat16_tESG_Li256ELb0ELb1ELb1ELb1EEENS1_19SingleTileSchedulerILb0ELb1ELb1ELi128EEEEEEEEEvNT_6ParamsE)
        /*0044*/ 	.word	0x00000000


	//----- nvinfo : EIATTR_REGCOUNT
	.align		4
.L_22:
        /*0048*/ 	.byte	0x04, 0x2f
        /*004a*/ 	.short	(.L_24 - .L_23)
	.align		4
.L_23:
        /*004c*/ 	.word	index@(_ZN7cutlass13device_kernelIN5flash11enable_sm90INS1_16FlashAttnFwdSm90INS1_25CollectiveMainloopFwdSm90ILi2EN4cute5tupleIJNS5_1CILi1EEES8_S8_EEENS6_IJNS7_ILi128EEESA_NS7_ILi192EEEEEELi128ENS_12float_e4m3_tEfNS_4arch4Sm90ELb0ELb1ELb0ELb1ELb1ELb1ELb0ELb1ELb1ELb1ELb1ELb0EEENS1_21CollectiveEpilogueFwdINS6_IJSA_SA_SA_EEES9_NS_10bfloat16_tESF_Li256ELb1ELb1ELb1ELb1EEENS1_36VarlenDynamicPersistentTileSchedulerILi128ELi128ELi256ELi128ELb1ELb1ELb1ELb1ELb0ELb1EEEEEEEEEvNT_6ParamsE)
        /*0050*/ 	.word	0x00000004


	//----- nvinfo : EIATTR_FRAME_SIZE
	.align		4
.L_24:
        /*0054*/ 	.byte	0x04, 0x11
        /*0056*/ 	.short	(.L_26 - .L_25)
	.align		4
.L_25:
        /*0058*/ 	.word	index@(_ZN7cutlass13device_kernelIN5flash11enable_sm90INS1_16FlashAttnFwdSm90INS1_25CollectiveMainloopFwdSm90ILi2EN4cute5tupleIJNS5_1CILi1EEES8_S8_EEENS6_IJNS7_ILi128EEESA_NS7_ILi192EEEEEELi128ENS_12float_e4m3_tEfNS_4arch4Sm90ELb0ELb1ELb0ELb1ELb1ELb1ELb0ELb1ELb1ELb1ELb1ELb0EEENS1_21CollectiveEpilogueFwdINS6_IJSA_SA_SA_EEES9_NS_10bfloat16_tESF_Li256ELb1ELb1ELb1ELb1EEENS1_36VarlenDynamicPersistentTileSchedulerILi128ELi128ELi256ELi128ELb1ELb1ELb1ELb1ELb0ELb1EEEEEEEEEvNT_6ParamsE)
        /*005c*/ 	.word	0x00000000


	//----- nvinfo : EIATTR_REGCOUNT
	.align		4
.L_26:
        /*0060*/ 	.byte	0x04, 0x2f
        /*0062*/ 	.short	(.L_28 - .L_27)
	.align		4
.L_27:
        /*0064*/ 	.word	index@(_ZN7cutlass13device_kernelIN5flash11enable_sm90INS1_16FlashAttnFwdSm90INS1_25CollectiveMainloopFwdSm90ILi2EN4cute5tupleIJNS5_1CILi1EEES8_S8_EEENS6_IJNS7_ILi128EEESA_NS7_ILi192EEEEEELi128ENS_12float_e4m3_tEfNS_4arch4Sm90ELb0ELb1ELb0ELb1ELb1ELb0ELb0ELb1ELb1ELb1ELb1ELb0EEENS1_21CollectiveEpilogueFwdINS6_IJSA_SA_SA_EEES9_NS_10bfloat16_tESF_Li256ELb1ELb1ELb1ELb1EEENS1_36VarlenDynamicPersistentTileSchedulerILi128ELi128ELi256ELi128ELb1ELb1ELb1ELb1ELb0ELb1EEEEEEEEEvNT_6ParamsE)
        /*0068*/ 	.word	0x00000004


	//----- nvinfo : EIATTR_FRAME_SIZE
	.align		4
.L_28:
        /*006c*/ 	.byte	0x04, 0x11
        /*006e*/ 	.short	(.L_30 - .L_29)
	.align		4
.L_29:
        /*0070*/ 	.word	index@(_ZN7cutlass13device_kernelIN5flash11enable_sm90INS1_16FlashAttnFwdSm90INS1_25CollectiveMainloopFwdSm90ILi2EN4cute5tupleIJNS5_1CILi1EEES8_S8_EEENS6_IJNS7_ILi128EEESA_NS7_ILi192EEEEEELi128ENS_12float_e4m3_tEfNS_4arch4Sm90ELb0ELb1ELb0ELb1ELb1ELb0ELb0ELb1ELb1ELb1ELb1ELb0EEENS1_21CollectiveEpilogueFwdINS6_IJSA_SA_SA_EEES9_NS_10bfloat16_tESF_Li256ELb1ELb1ELb1ELb1EEENS1_36VarlenDynamicPersistentTileSchedulerILi128ELi128ELi256ELi128ELb1ELb1ELb1ELb1ELb0ELb1EEEEEEEEEvNT_6ParamsE)
        /*0074*/ 	.word	0x00000000


	//----- nvinfo : EIATTR_REGCOUNT
	.align		4
.L_30:
        /*0078*/ 	.byte	0x04, 0x2f
        /*007a*/ 	.short	(.L_32 - .L_31)
	.align		4
.L_31:
        /*007c*/ 	.word	index@(_ZN7cutlass13device_kernelIN5flash11enable_sm90INS1_16FlashAttnFwdSm90INS1_25CollectiveMainloopFwdSm90ILi2EN4cute5tupleIJNS5_1CILi1EEES8_S8_EEENS6_IJNS7_ILi128EEESA_NS7_ILi192EEEEEELi128ENS_12float_e4m3_tEfNS_4arch4Sm90ELb0ELb1ELb0ELb0ELb1ELb0ELb0ELb1ELb1ELb1ELb1ELb0EEENS1_21CollectiveEpilogueFwdINS6_IJSA_SA_SA_EEES9_NS_10bfloat16_tESF_Li256ELb0ELb1ELb1ELb1EEENS1_19SingleTileSchedulerILb0ELb1ELb1ELi128EEEEEEEEEvNT_6ParamsE)
        /*0080*/ 	.word	0x00000004


	//----- nvinfo : EIATTR_FRAME_SIZE
	.align		4
.L_32:
        /*0084*/ 	.byte	0x04, 0x11
        /*0086*/ 	.short	(.L_34 - .L_33)
	.align		4
.L_33:
        /*0088*/ 	.word	index@(_ZN7cutlass13device_kernelIN5flash11enable_sm90INS1_16FlashAttnFwdSm90INS1_25CollectiveMainloopFwdSm90ILi2EN4cute5tupleIJNS5_1CILi1EEES8_S8_EEENS6_IJNS7_ILi128EEESA_NS7_ILi192EEEEEELi128ENS_12float_e4m3_tEfNS_4arch4Sm90ELb0ELb1ELb0ELb0ELb1ELb0ELb0ELb1ELb1ELb1ELb1ELb0EEENS1_21CollectiveEpilogueFwdINS6_IJSA_SA_SA_EEES9_NS_10bfloat16_tESF_Li256ELb0ELb1ELb1ELb1EEENS1_19SingleTileSchedulerILb0ELb1ELb1ELi128EEEEEEEEEvNT_6ParamsE)
        /*008c*/ 	.word	0x00000000


	//----- nvinfo : EIATTR_REGCOUNT
	.align		4
.L_34:
        /*0090*/ 	.byte	0x04, 0x2f
        /*0092*/ 	.short	(.L_36 - .L_35)
	.align		4
.L_35:
        /*0094*/ 	.word	index@(_ZN7cutlass13device_kernelIN5flash11enable_sm90INS1_16FlashAttnFwdSm90INS1_25CollectiveMainloopFwdSm90ILi2EN4cute5tupleIJNS5_1CILi1EEES8_S8_EEENS6_IJNS7_ILi128EEENS7_ILi160EEENS7_ILi192EEEEEELi128ENS_12float_e4m3_tEfNS_4arch4Sm90ELb0ELb0ELb0ELb1ELb1ELb1ELb0ELb1ELb1ELb1ELb1ELb0EEENS1_21CollectiveEpilogueFwdINS6_IJSA_SA_SB_EEES9_NS_10bfloat16_tESG_Li256ELb1ELb1ELb1ELb1EEENS1_36VarlenDynamicPersistentTileSchedulerILi128ELi160ELi256ELi128ELb1ELb1ELb1ELb0ELb1ELb1EEEEEEEEEvNT_6ParamsE)
        /*0098*/ 	.word	0x00000004


	//----- nvinfo : EIATTR_FRAME_SIZE
	.align		4
.L_36:
        /*009c*/ 	.byte	0x04, 0x11
        /*009e*/ 	.short	(.L_38 - .L_37)
	.align		4
.L_37:
        /*00a0*/ 	.word	index@(_ZN7cutlass13device_kernelIN5flash11enable_sm90INS1_16FlashAttnFwdSm90INS1_25CollectiveMainloopFwdSm90ILi2EN4cute5tupleIJNS5_1CILi1EEES8_S8_EEENS6_IJNS7_ILi128EEENS7_ILi160EEENS7_ILi192EEEEEELi128ENS_12float_e4m3_tEfNS_4arch4Sm90ELb0ELb0ELb0ELb1ELb1ELb1ELb0ELb1ELb1ELb1ELb1ELb0EEENS1_21CollectiveEpilogueFwdINS6_IJSA_SA_SB_EEES9_NS_10bfloat16_tESG_Li256ELb1ELb1ELb1ELb1EEENS1_36VarlenDynamicPersistentTileSchedulerILi128ELi160ELi256ELi128ELb1ELb1ELb1ELb0ELb1ELb1EEEEEEEEEvNT_6ParamsE)
        /*00a4*/ 	.word	0x00000000


	//----- nvinfo : EIATTR_REGCOUNT
	.align		4
.L_38:
        /*00a8*/ 	.byte	0x04, 0x2f
        /*00aa*/ 	.short	(.L_40 - .L_39)
	.align		4
.L_39:
        /*00ac*/ 	.word	index@(_ZN7cutlass13device_kernelIN5flash11enable_sm90INS1_16FlashAttnFwdSm90INS1_25CollectiveMainloopFwdSm90ILi2EN4cute5tupleIJNS5_1CILi1EEES8_S8_EEENS6_IJNS7_ILi128EEENS7_ILi160EEENS7_ILi192EEEEEELi128ENS_12float_e4m3_tEfNS_4arch4Sm90ELb0ELb0ELb0ELb1ELb1ELb0ELb0ELb1ELb1ELb1ELb1ELb0EEENS1_21CollectiveEpilogueFwdINS6_IJSA_SA_SB_EEES9_NS_10bfloat16_tESG_Li256ELb1ELb1ELb1ELb1EEENS1_36VarlenDynamicPersistentTileSchedulerILi128ELi160ELi256ELi128ELb1ELb1ELb1ELb0ELb1ELb1EEEEEEEEEvNT_6ParamsE)
        /*00b0*/ 	.word	0x00000004


	//----- nvinfo : EIATTR_FRAME_SIZE
	.align		4
.L_40:
        /*00b4*/ 	.byte	0x04, 0x11
        /*00b6*/ 	.short	(.L_42 - .L_41)
	.align		4
.L_41:
        /*00b8*/ 	.word	index@(_ZN7cutlass13device_kernelIN5flash11enable_sm90INS1_16FlashAttnFwdSm90INS1_25CollectiveMainloopFwdSm90ILi2EN4cute5tupleIJNS5_1CILi1EEES8_S8_EEENS6_IJNS7_ILi128EEENS7_ILi160EEENS7_ILi192EEEEEELi128ENS_12float_e4m3_tEfNS_4arch4Sm90ELb0ELb0ELb0ELb1ELb1ELb0ELb0ELb1ELb1ELb1ELb1ELb0EEENS1_21CollectiveEpilogueFwdINS6_IJSA_SA_SB_EEES9_NS_10bfloat16_tESG_Li256ELb1ELb1ELb1ELb1EEENS1_36VarlenDynamicPersistentTileSchedulerILi128ELi160ELi256ELi128ELb1ELb1ELb1ELb0ELb1ELb1EEEEEEEEEvNT_6ParamsE)
        /*00bc*/ 	.word	0x00000000


	//----- nvinfo : EIATTR_REGCOUNT
	.align		4
.L_42:
        /*00c0*/ 	.byte	0x04, 0x2f
        /*00c2*/ 	.short	(.L_44 - .L_43)
	.align		4
.L_43:
        /*00c4*/ 	.word	index@(_ZN7cutlass13device_kernelIN5flash11enable_sm90INS1_16FlashAttnFwdSm90INS1_25CollectiveMainloopFwdSm90ILi2EN4cute5tupleIJNS5_1CILi1EEES8_S8_EEENS6_IJNS7_ILi128EEENS7_ILi160EEENS7_ILi192EEEEEELi128ENS_12float_e4m3_tEfNS_4arch4Sm90ELb0ELb0ELb0ELb0ELb1ELb0ELb0ELb1ELb1ELb1ELb1ELb0EEENS1_21CollectiveEpilogueFwdINS6_IJSA_SA_SB_EEES9_NS_10bfloat16_tESG_Li256ELb0ELb1ELb1ELb1EEENS1_19SingleTileSchedulerILb0ELb1ELb1ELi128EEEEEEEEEvNT_6ParamsE)
        /*00c8*/ 	.word	0x00000004


	//----- nvinfo : EIATTR_FRAME_SIZE
	.align		4
.L_44:
        /*00cc*/ 	.byte	0x04, 0x11
        /*00ce*/ 	.short	(.L_46 - .L_45)
	.align		4
.L_45:
        /*00d0*/ 	.word	index@(_ZN7cutlass13device_kernelIN5flash11enable_sm90INS1_16FlashAttnFwdSm90INS1_25CollectiveMainloopFwdSm90ILi2EN4cute5tupleIJNS5_1CILi1EEES8_S8_EEENS6_IJNS7_ILi128EEENS7_ILi160EEENS7_ILi192EEEEEELi128ENS_12float_e4m3_tEfNS_4arch4Sm90ELb0ELb0ELb0ELb0ELb1ELb0ELb0ELb1ELb1ELb1ELb1ELb0EEENS1_21CollectiveEpilogueFwdINS6_IJSA_SA_SB_EEES9_NS_10bfloat16_tESG_Li256ELb0ELb1ELb1ELb1EEENS1_19SingleTileSchedulerILb0ELb1ELb1ELi128EEEEEEEEEvNT_6ParamsE)
        /*00d4*/ 	.word	0x00000000


	//----- nvinfo : EIATTR_MIN_STACK_SIZE
	.align		4
.L_46:
        /*00d8*/ 	.byte	0x04, 0x12
        /*00da*/ 	.short	(.L_48 - .L_47)
	.align		4
.L_47:
        /*00dc*/ 	.word	index@(_ZN7cutlass13device_kernelIN5flash11enable_sm90INS1_16FlashAttnFwdSm90INS1_25CollectiveMainloopFwdSm90ILi2EN4cute5tupleIJNS5_1CILi1EEES8_S8_EEENS6_IJNS7_ILi128EEENS7_ILi160EEENS7_ILi192EEEEEELi128ENS_12float_e4m3_tEfNS_4arch4Sm90ELb0ELb0ELb0ELb0ELb1ELb0ELb0ELb1ELb1ELb1ELb1ELb0EEENS1_21CollectiveEpilogueFwdINS6_IJSA_SA_SB_EEES9_NS_10bfloat16_tESG_Li256ELb0ELb1ELb1ELb1EEENS1_19SingleTileSchedulerILb0ELb1ELb1ELi128EEEEEEEEEvNT_6ParamsE)
        /*00e0*/ 	.word	0x00000000


	//----- nvinfo : EIATTR_MIN_STACK_SIZE
	.align		4
.L_48:
        /*00e4*/ 	.byte	0x04, 0x12
        /*00e6*/ 	.short	(.L_50 - .L_49)
	.align		4
.L_49:
        /*00e8*/ 	.word	index@(_ZN7cutlass13device_kernelIN5flash11enable_sm90INS1_16FlashAttnFwdSm90INS1_25CollectiveMainloopFwdSm90ILi2EN4cute5tupleIJNS5_1CILi1EEES8_S8_EEENS6_IJNS7_ILi128EEENS7_ILi160EEENS7_ILi192EEEEEELi128ENS_12float_e4m3_tEfNS_4arch4Sm90ELb0ELb0ELb0ELb1ELb1ELb0ELb0ELb1ELb1ELb1ELb1ELb0EEENS1_21CollectiveEpilogueFwdINS6_IJSA_SA_SB_EEES9_NS_10bfloat16_tESG_Li256ELb1ELb1ELb1ELb1EEENS1_36VarlenDynamicPersistentTileSchedulerILi128ELi160ELi256ELi128ELb1ELb1ELb1ELb0ELb1ELb1EEEEEEEEEvNT_6ParamsE)
        /*00ec*/ 	.word	0x00000000


	//----- nvinfo : EIATTR_MIN_STACK_SIZE
	.align		4
.L_50:
        /*00f0*/ 	.byte	0x04, 0x12
        /*00f2*/ 	.short	(.L_52 - .L_51)
	.align		4
.L_51:
        /*00f4*/ 	.word	index@(_ZN7cutlass13device_kernelIN5flash11enable_sm90INS1_16FlashAttnFwdSm90INS1_25CollectiveMainloopFwdSm90ILi2EN4cute5tupleIJNS5_1CILi1EEES8_S8_EEENS6_IJNS7_ILi128EEENS7_ILi160EEENS7_ILi192EEEEEELi128ENS_12float_e4m3_tEfNS_4arch4Sm90ELb0ELb0ELb0ELb1ELb1ELb1ELb0ELb1ELb1ELb1ELb1ELb0EEENS1_21CollectiveEpilogueFwdINS6_IJSA_SA_SB_EEES9_NS_10bfloat16_tESG_Li256ELb1ELb1ELb1ELb1EEENS1_36VarlenDynamicPersistentTileSchedulerILi128ELi160ELi256ELi128ELb1ELb1ELb1ELb0ELb1ELb1EEEEEEEEEvNT_6ParamsE)
        /*00f8*/ 	.word	0x00000000


	//----- nvinfo : EIATTR_MIN_STACK_SIZE
	.align		4
.L_52:
        /*00fc*/ 	.byte	0x04, 0x12
        /*00fe*/ 	.short	(.L_54 - .L_53)
	.align		4
.L_53:
        /*0100*/ 	.word	index@(_ZN7cutlass13device_kernelIN5flash11enable_sm90INS1_16FlashAttnFwdSm90INS1_25CollectiveMainloopFwdSm90ILi2EN4cute5tupleIJNS5_1CILi1EEES8_S8_EEENS6_IJNS7_ILi128EEESA_NS7_ILi192EEEEEELi128ENS_12float_e4m3_tEfNS_4arch4Sm90ELb0ELb1ELb0ELb0ELb1ELb0ELb0ELb1ELb1ELb1ELb1ELb0EEENS1_21CollectiveEpilogueFwdINS6_IJSA_SA_SA_EEES9_NS_10bfloat16_tESF_Li256ELb0ELb1ELb1ELb1EEENS1_19SingleTileSchedulerILb0ELb1ELb1ELi128EEEEEEEEEvNT_6ParamsE)
        /*0104*/ 	.word	0x00000000


	//----- nvinfo : EIATTR_MIN_STACK_SIZE
	.align		4
.L_54:
        /*0108*/ 	.byte	0x04, 0x12
        /*010a*/ 	.short	(.L_56 - .L_55)
	.align		4
.L_55:
        /*010c*/ 	.word	index@(_ZN7cutlass13device_kernelIN5flash11enable_sm90INS1_16FlashAttnFwdSm90INS1_25CollectiveMainloopFwdSm90ILi2EN4cute5tupleIJNS5_1CILi1EEES8_S8_EEENS6_IJNS7_ILi128EEESA_NS7_ILi192EEEEEELi128ENS_12float_e4m3_tEfNS_4arch4Sm90ELb0ELb1ELb0ELb1ELb1ELb0ELb0ELb1ELb1ELb1ELb1ELb0EEENS1_21CollectiveEpilogueFwdINS6_IJSA_SA_SA_EEES9_NS_10bfloat16_tESF_Li256ELb1ELb1ELb1ELb1EEENS1_36VarlenDynamicPersistentTileSchedulerILi128ELi128ELi256ELi128ELb1ELb1ELb1ELb1ELb0ELb1EEEEEEEEEvNT_6ParamsE)
        /*0110*/ 	.word	0x00000000


	//----- nvinfo : EIATTR_MIN_STACK_SIZE
	.align		4
.L_56:
        /*0114*/ 	.byte	0x04, 0x12
        /*0116*/ 	.short	(.L_58 - .L_57)
	.align		4
.L_57:
        /*0118*/ 	.word	index@(_ZN7cutlass13device_kernelIN5flash11enable_sm90INS1_16FlashAttnFwdSm90INS1_25CollectiveMainloopFwdSm90ILi2EN4cute5tupleIJNS5_1CILi1EEES8_S8_EEENS6_IJNS7_ILi128EEESA_NS7_ILi192EEEEEELi128ENS_12float_e4m3_tEfNS_4arch4Sm90ELb0ELb1ELb0ELb1ELb1ELb1ELb0ELb1ELb1ELb1ELb1ELb0EEENS1_21CollectiveEpilogueFwdINS6_IJSA_SA_SA_EEES9_NS_10bfloat16_tESF_Li256ELb1ELb1ELb1ELb1EEENS1_36VarlenDynamicPersistentTileSchedulerILi128ELi128ELi256ELi128ELb1ELb1ELb1ELb1ELb0ELb1EEEEEEEEEvNT_6ParamsE)
        /*011c*/ 	.word	0x00000000


	//----- nvinfo : EIATTR_MIN_STACK_SIZE
	.align		4
.L_58:
        /*0120*/ 	.byte	0x04, 0x12
        /*0122*/ 	.short	(.L_60 - .L_59)
	.align		4
.L_59:
        /*0124*/ 	.word	index@(_ZN7cutlass13device_kernelIN5flash11enable_sm90INS1_16FlashAttnFwdSm90INS1_25CollectiveMainloopFwdSm90ILi2EN4cute5tupleIJNS5_1CILi1EEES8_S8_EEENS6_IJNS7_ILi128EEENS7_ILi160EEENS7_ILi192EEEEEELi128ENS_12float_e4m3_tEfNS_4arch4Sm90ELb1ELb0ELb0ELb0ELb1ELb0ELb0ELb1ELb1ELb1ELb1ELb0EEENS1_21CollectiveEpilogueFwdINS6_IJSA_SA_SB_EEES9_NS_10bfloat16_tESG_Li256ELb0ELb1ELb1ELb1EEENS1_19SingleTileSchedulerILb0ELb1ELb1ELi128EEEEEEEEEvNT_6ParamsE)
        /*0128*/ 	.word	0x00000000


	//----- nvinfo : EIATTR_MIN_STACK_SIZE
	.align		4
.L_60:
        /*012c*/ 	.byte	0x04, 0x12
        /*012e*/ 	.short	(.L_62 - .L_61)
	.align		4
.L_61:
        /*0130*/ 	.word	index@(_ZN7cutlass13device_kernelIN5flash11enable_sm90INS1_16FlashAttnFwdSm90INS1_25CollectiveMainloopFwdSm90ILi2EN4cute5tupleIJNS5_1CILi1EEES8_S8_EEENS6_IJNS7_ILi128EEENS7_ILi160EEENS7_ILi192EEEEEELi128ENS_12float_e4m3_tEfNS_4arch4Sm90ELb1ELb0ELb0ELb1ELb1ELb0ELb0ELb1ELb1ELb1ELb1ELb0EEENS1_21CollectiveEpilogueFwdINS6_IJSA_SA_SB_EEES9_NS_10bfloat16_tESG_Li256ELb1ELb1ELb1ELb1EEENS1_36VarlenDynamicPersistentTileSchedulerILi128ELi160ELi256ELi128ELb1ELb1ELb1ELb1ELb1ELb1EEEEEEEEEvNT_6ParamsE)
        /*0134*/ 	.word	0x00000000


	//----- nvinfo : EIATTR_MIN_STACK_SIZE
	.align		4
.L_62:
        /*0138*/ 	.byte	0x04, 0x12
        /*013a*/ 	.short	(.L_64 - .L_63)
	.align		4
.L_63:
        /*013c*/ 	.word	index@(_ZN7cutlass13device_kernelIN5flash11enable_sm90INS1_16FlashAttnFwdSm90INS1_25CollectiveMainloopFwdSm90ILi2EN4cute5tupleIJNS5_1CILi1EEES8_S8_EEENS6_IJNS7_ILi128EEENS7_ILi160EEENS7_ILi192EEEEEELi128ENS_12float_e4m3_tEfNS_4arch4Sm90ELb1ELb0ELb0ELb1ELb1ELb1ELb0ELb1ELb1ELb1ELb1ELb0EEENS1_21CollectiveEpilogueFwdINS6_IJSA_SA_SB_EEES9_NS_10bfloat16_tESG_Li256ELb1ELb1ELb1ELb1EEENS1_36VarlenDynamicPersistentTileSchedulerILi128ELi160ELi256ELi128ELb1ELb1ELb1ELb1ELb1ELb1EEEEEEEEEvNT_6ParamsE)
        /*0140*/ 	.word	0x00000000
.L_64:


//--------------------- .nv.compat                --------------------------
	.section	.nv.compat,"",@"SHT_CUDA_COMPAT_INFO"
	.align	4
        /*0000*/ 	.byte	0x02, 0x09, 0x01, 0x00, 0x02, 0x02, 0x01, 0x00, 0x02, 0x05, 0x05, 0x00, 0x03, 0x07, 0x01, 0x01
        /*0010*/ 	.byte	0x02, 0x03, 0x00, 0x00, 0x02, 0x06, 0x01, 0x00, 0x04, 0x0b, 0x08, 0x00, 0x09, 0x00, 0x00, 0x00
        /*0020*/ 	.byte	0x00, 0x00, 0x00, 0x00


//--------------------- .nv.info._ZN7cutlass13device_kernelIN5flash11enable_sm90INS1_16FlashAttnFwdSm90INS1_25CollectiveMainloopFwdSm90ILi2EN4cute5tupleIJNS5_1CILi1EEES8_S8_EEENS6_IJNS7_ILi128EEENS7_ILi160EEENS7_ILi192EEEEEELi128ENS_12float_e4m3_tEfNS_4arch4Sm90ELb0ELb0ELb0ELb0ELb1ELb0ELb0ELb1ELb1ELb1ELb1ELb0EEENS1_21CollectiveEpilogueFwdINS6_IJSA_SA_SB_EEES9_NS_10bfloat16_tESG_Li256ELb0ELb1ELb1ELb1EEENS1_19SingleTileSchedulerILb0ELb1ELb1ELi128EEEEEEEEEvNT_6ParamsE --------------------------
	.section	.nv.info._ZN7cutlass13device_kernelIN5flash11enable_sm90INS1_16FlashAttnFwdSm90INS1_25CollectiveMainloopFwdSm90ILi2EN4cute5tupleIJNS5_1CILi1EEES8_S8_EEENS6_IJNS7_ILi128EEENS7_ILi160EEENS7_ILi192EEEEEELi128ENS_12float_e4m3_tEfNS_4arch4Sm90ELb0ELb0ELb0ELb0ELb1ELb0ELb0ELb1ELb1ELb1ELb1ELb0EEENS1_21CollectiveEpilogueFwdINS6_IJSA_SA_SB_EEES9_NS_10bfloat16_tESG_Li256ELb0ELb1ELb1ELb1EEENS1_19SingleTileSchedulerILb0ELb1ELb1ELi128EEEEEEEEEvNT_6ParamsE,"",@"SHT_CUDA_INFO"
	.sectionflags	@""
	.align	4


	//----- nvinfo : EIATTR_CUDA_API_VERSION
	.align		4
        /*0000*/ 	.byte	0x04, 0x37
        /*0002*/ 	.short	(.L_66 - .L_65)
.L_65:
        /*0004*/ 	.word	0x00000082


	//----- nvinfo : EIATTR_KPARAM_INFO
	.align		4
.L_66:
        /*0008*/ 	.byte	0x04, 0x17
        /*000a*/ 	.short	(.L_68 - .L_67)
.L_67:
        /*000c*/ 	.word	0x00000000
        /*0010*/ 	.short	0x0000
        /*0012*/ 	.short	0x0000
        /*0014*/ 	.byte	0x00, 0xf0, 0x01, 0x28


	//----- nvinfo : EIATTR_SPARSE_MMA_MASK
	.align		4
.L_68:
        /*0018*/ 	.byte	0x03, 0x50
        /*001a*/ 	.short	0x0000


	//----- nvinfo : EIATTR_MAXREG_COUNT
	.align		4
        /*001c*/ 	.byte	0x03, 0x1b
        /*001e*/ 	.short	0x00a8


	//----- nvinfo : EIATTR_MERCURY_ISA_VERSION
	.align		4
        /*0020*/ 	.byte	0x03, 0x5f
        /*0022*/ 	.short	0x0101


	//----- nvinfo : EIATTR_VRC_CTA_INIT_COUNT
	.align		4
        /*0024*/ 	.byte	0x02, 0x4a
	.zero		1
	.zero		1


	//----- nvinfo : EIATTR_EXIT_INSTR_OFFSETS
	.align		4
        /*0028*/ 	.byte	0x04, 0x1c
        /*002a*/ 	.short	(.L_70 - .L_69)


	//   ....[0]....
.L_69:
        /*002c*/ 	.word	0x00000010


	//----- nvinfo : EIATTR_MAX_THREADS
	.align		4
.L_70:
        /*0030*/ 	.byte	0x04, 0x05
        /*0032*/ 	.short	(.L_72 - .L_71)
.L_71:
        /*0034*/ 	.word	0x00000180
        /*0038*/ 	.word	0x00000001
        /*003c*/ 	.word	0x00000001


	//----- nvinfo : EIATTR_CBANK_PARAM_SIZE
	.align		4
.L_72:
        /*0040*/ 	.byte	0x03, 0x19
        /*0042*/ 	.short	0x0a00


	//----- nvinfo : EIATTR_PARAM_CBANK
	.align		4
        /*0044*/ 	.byte	0x04, 0x0a
        /*0046*/ 	.short	(.L_74 - .L_73)
	.align		4
.L_73:
        /*0048*/ 	.word	index@(.nv.constant0._ZN7cutlass13device_kernelIN5flash11enable_sm90INS1_16FlashAttnFwdSm90INS1_25CollectiveMainloopFwdSm90ILi2EN4cute5tupleIJNS5_1CILi1EEES8_S8_EEENS6_IJNS7_ILi128EEENS7_ILi160EEENS7_ILi192EEEEEELi128ENS_12float_e4m3_tEfNS_4arch4Sm90ELb0ELb0ELb0ELb0ELb1ELb0ELb0ELb1ELb1ELb1ELb1ELb0EEENS1_21CollectiveEpilogueFwdINS6_IJSA_SA_SB_EEES9_NS_10bfloat16_tESG_Li256ELb0ELb1ELb1ELb1EEENS1_19SingleTileSchedulerILb0ELb1ELb1ELi128EEEEEEEEEvNT_6ParamsE)
        /*004c*/ 	.short	0x0380
        /*004e*/ 	.short	0x0a00


	//----- nvinfo : EIATTR_SW_WAR
	.align		4
.L_74:
        /*0050*/ 	.byte	0x04, 0x36
        /*0052*/ 	.short	(.L_76 - .L_75)
.L_75:
        /*0054*/ 	.word	0x00000008
.L_76:


//--------------------- .nv.info._ZN7cutlass13device_kernelIN5flash11enable_sm90INS1_16FlashAttnFwdSm90INS1_25CollectiveMainloopFwdSm90ILi2EN4cute5tupleIJNS5_1CILi1EEES8_S8_EEENS6_IJNS7_ILi128EEENS7_ILi160EEENS7_ILi192EEEEEELi128ENS_12float_e4m3_tEfNS_4arch4Sm90ELb0ELb0ELb0ELb1ELb1ELb0ELb0ELb1ELb1ELb1ELb1ELb0EEENS1_21CollectiveEpilogueFwdINS6_IJSA_SA_SB_EEES9_NS_10bfloat16_tESG_Li256ELb1ELb1ELb1ELb1EEENS1_36VarlenDynamicPersistentTileSchedulerILi128ELi160ELi256ELi128ELb1ELb1ELb1ELb0ELb1ELb1EEEEEEEEEvNT_6ParamsE --------------------------
	.section	.nv.info._ZN7cutlass13device_kernelIN5flash11enable_sm90INS1_16FlashAttnFwdSm90INS1_25CollectiveMainloopFwdSm90ILi2EN4cute5tupleIJNS5_1CILi1EEES8_S8_EEENS6_IJNS7_ILi128EEENS7_ILi160EEENS7_ILi192EEEEEELi128ENS_12float_e4m3_tEfNS_4arch4Sm90ELb0ELb0ELb0ELb1ELb1ELb0ELb0ELb1ELb1ELb1ELb1ELb0EEENS1_21CollectiveEpilogueFwdINS6_IJSA_SA_SB_EEES9_NS_10bfloat16_tESG_Li256ELb1ELb1ELb1ELb1EEENS1_36VarlenDynamicPersistentTileSchedulerILi128ELi160ELi256ELi128ELb1ELb1ELb1ELb0ELb1ELb1EEEEEEEEEvNT_6ParamsE,"",@"SHT_CUDA_INFO"
	.sectionflags	@""
	.align	4


	//----- nvinfo : EIATTR_CUDA_API_VERSION
	.align		4
        /*0000*/ 	.byte	0x04, 0x37
        /*0002*/ 	.short	(.L_78 - .L_77)
.L_77:
        /*0004*/ 	.word	0x00000082


	//----- nvinfo : EIATTR_KPARAM_INFO
	.align		4
.L_78:
        /*0008*/ 	.byte	0x04, 0x17
        /*000a*/ 	.short	(.L_80 - .L_79)
.L_79:
        /*000c*/ 	.word	0x00000000
        /*0010*/ 	.short	0x0000
        /*0012*/ 	.short	0x0000
        /*0014*/ 	.byte	0x00, 0xf0, 0x01, 0x2a


	//----- nvinfo : EIATTR_SPARSE_MMA_MASK
	.align		4
.L_80:
        /*0018*/ 	.byte	0x03, 0x50
        /*001a*/ 	.short	0x0000


	//----- nvinfo : EIATTR_MAXREG_COUNT
	.align		4
        /*001c*/ 	.byte	0x03, 0x1b
        /*001e*/ 	.short	0x00a8


	//----- nvinfo : EIATTR_MERCURY_ISA_VERSION
	.align		4
        /*0020*/ 	.byte	0x03, 0x5f
        /*0022*/ 	.short	0x0101


	//----- nvinfo : EIATTR_VRC_CTA_INIT_COUNT
	.align		4
        /*0024*/ 	.byte	0x02, 0x4a
	.zero		1
	.zero		1


	//----- nvinfo : EIATTR_EXIT_INSTR_OFFSETS
	.align		4
        /*0028*/ 	.byte	0x04, 0x1c
        /*002a*/ 	.short	(.L_82 - .L_81)


	//   ....[0]....
.L_81:
        /*002c*/ 	.word	0x00000010


	//----- nvinfo : EIATTR_MAX_THREADS
	.align		4
.L_82:
        /*0030*/ 	.byte	0x04, 0x05
        /*0032*/ 	.short	(.L_84 - .L_83)
.L_83:
        /*0034*/ 	.word	0x00000180
        /*0038*/ 	.word	0x00000001
        /*003c*/ 	.word	0x00000001


	//----- nvinfo : EIATTR_CBANK_PARAM_SIZE
	.align		4
.L_84:
        /*0040*/ 	.byte	0x03, 0x19
        /*0042*/ 	.short	0x0a80


	//----- nvinfo : EIATTR_PARAM_CBANK
	.align		4
        /*0044*/ 	.byte	0x04, 0x0a
        /*0046*/ 	.short	(.L_86 - .L_85)
	.align		4
.L_85:
        /*0048*/ 	.word	index@(.nv.constant0._ZN7cutlass13device_kernelIN5flash11enable_sm90INS1_16FlashAttnFwdSm90INS1_25CollectiveMainloopFwdSm90ILi2EN4cute5tupleIJNS5_1CILi1EEES8_S8_EEENS6_IJNS7_ILi128EEENS7_ILi160EEENS7_ILi192EEEEEELi128ENS_12float_e4m3_tEfNS_4arch4Sm90ELb0ELb0ELb0ELb1ELb1ELb0ELb0ELb1ELb1ELb1ELb1ELb0EEENS1_21CollectiveEpilogueFwdINS6_IJSA_SA_SB_EEES9_NS_10bfloat16_tESG_Li256ELb1ELb1ELb1ELb1EEENS1_36VarlenDynamicPersistentTileSchedulerILi128ELi160ELi256ELi128ELb1ELb1ELb1ELb0ELb1ELb1EEEEEEEEEvNT_6ParamsE)
        /*004c*/ 	.short	0x0380
        /*004e*/ 	.short	0x0a80


	//----- nvinfo : EIATTR_SW_WAR
	.align		4
.L_86:
        /*0050*/ 	.byte	0x04, 0x36
        /*0052*/ 	.short	(.L_88 - .L_87)
.L_87:
        /*0054*/ 	.word	0x00000008
.L_88:


//--------------------- .nv.info._ZN7cutlass13device_kernelIN5flash11enable_sm90INS1_16FlashAttnFwdSm90INS1_25CollectiveMainloopFwdSm90ILi2EN4cute5tupleIJNS5_1CILi1EEES8_S8_EEENS6_IJNS7_ILi128EEENS7_ILi160EEENS7_ILi192EEEEEELi128ENS_12float_e4m3_tEfNS_4arch4Sm90ELb0ELb0ELb0ELb1ELb1ELb1ELb0ELb1ELb1ELb1ELb1ELb0EEENS1_21CollectiveEpilogueFwdINS6_IJSA_SA_SB_EEES9_NS_10bfloat16_tESG_Li256ELb1ELb1ELb1ELb1EEENS1_36VarlenDynamicPersistentTileSchedulerILi128ELi160ELi256ELi128ELb1ELb1ELb1ELb0ELb1ELb1EEEEEEEEEvNT_6ParamsE --------------------------
	.section	.nv.info._ZN7cutlass13device_kernelIN5flash11enable_sm90INS1_16FlashAttnFwdSm90INS1_25CollectiveMainloopFwdSm90ILi2EN4cute5tupleIJNS5_1CILi1EEES8_S8_EEENS6_IJNS7_ILi128EEENS7_ILi160EEENS7_ILi192EEEEEELi128ENS_12float_e4m3_tEfNS_4arch4Sm90ELb0ELb0ELb0ELb1ELb1ELb1ELb0ELb1ELb1ELb1ELb1ELb0EEENS1_21CollectiveEpilogueFwdINS6_IJSA_SA_SB_EEES9_NS_10bfloat16_tESG_Li256ELb1ELb1ELb1ELb1EEENS1_36VarlenDynamicPersistentTileSchedulerILi128ELi160ELi256ELi128ELb1ELb1ELb1ELb0ELb1ELb1EEEEEEEEEvNT_6ParamsE,"",@"SHT_CUDA_INFO"
	.sectionflags	@""
	.align	4


	//----- nvinfo : EIATTR_CUDA_API_VERSION
	.align		4
        /*0000*/ 	.byte	0x04, 0x37
        /*0002*/ 	.short	(.L_90 - .L_89)
.L_89:
        /*0004*/ 	.word	0x00000082


	//----- nvinfo : EIATTR_KPARAM_INFO
	.align		4
.L_90:
        /*0008*/ 	.byte	0x04, 0x17
        /*000a*/ 	.short	(.L_92 - .L_91)
.L_91:
        /*000c*/ 	.word	0x00000000
        /*0010*/ 	.short	0x0000
        /*0012*/ 	.short	0x0000
        /*0014*/ 	.byte	0x00, 0xf0, 0x01, 0x2a


	//----- nvinfo : EIATTR_SPARSE_MMA_MASK
	.align		4
.L_92:
        /*0018*/ 	.byte	0x03, 0x50
        /*001a*/ 	.short	0x0000


	//----- nvinfo : EIATTR_MAXREG_COUNT
	.align		4
        /*001c*/ 	.byte	0x03, 0x1b
        /*001e*/ 	.short	0x00a8


	//----- nvinfo : EIATTR_MERCURY_ISA_VERSION
	.align		4
        /*0020*/ 	.byte	0x03, 0x5f
        /*0022*/ 	.short	0x0101


	//----- nvinfo : EIATTR_VRC_CTA_INIT_COUNT
	.align		4
        /*0024*/ 	.byte	0x02, 0x4a
	.zero		1
	.zero		1


	//----- nvinfo : EIATTR_EXIT_INSTR_OFFSETS
	.align		4
        /*0028*/ 	.byte	0x04, 0x1c
        /*002a*/ 	.short	(.L_94 - .L_93)


	//   ....[0]....
.L_93:
        /*002c*/ 	.word	0x00000010


	//----- nvinfo : EIATTR_MAX_THREADS
	.align		4
.L_94:
        /*0030*/ 	.byte	0x04, 0x05
        /*0032*/ 	.short	(.L_96 - .L_95)
.L_95:
        /*0034*/ 	.word	0x00000180
        /*0038*/ 	.word	0x00000001
        /*003c*/ 	.word	0x00000001


	//----- nvinfo : EIATTR_CBANK_PARAM_SIZE
	.align		4
.L_96:
        /*0040*/ 	.byte	0x03, 0x19
        /*0042*/ 	.short	0x0a80


	//----- nvinfo : EIATTR_PARAM_CBANK
	.align		4
        /*0044*/ 	.byte	0x04, 0x0a
        /*0046*/ 	.short	(.L_98 - .L_97)
	.align		4
.L_97:
        /*0048*/ 	.word	index@(.nv.constant0._ZN7cutlass13device_kernelIN5flash11enable_sm90INS1_16FlashAttnFwdSm90INS1_25CollectiveMainloopFwdSm90ILi2EN4cute5tupleIJNS5_1CILi1EEES8_S8_EEENS6_IJNS7_ILi128EEENS7_ILi160EEENS7_ILi192EEEEEELi128ENS_12float_e4m3_tEfNS_4arch4Sm90ELb0ELb0ELb0ELb1ELb1ELb1ELb0ELb1ELb1ELb1ELb1ELb0EEENS1_21CollectiveEpilogueFwdINS6_IJSA_SA_SB_EEES9_NS_10bfloat16_tESG_Li256ELb1ELb1ELb1ELb1EEENS1_36VarlenDynamicPersistentTileSchedulerILi128ELi160ELi256ELi128ELb1ELb1ELb1ELb0ELb1ELb1EEEEEEEEEvNT_6ParamsE)
        /*004c*/ 	.short	0x0380
        /*004e*/ 	.short	0x0a80


	//----- nvinfo : EIATTR_SW_WAR
	.align		4
.L_98:
        /*0050*/ 	.byte	0x04, 0x36
        /*0052*/ 	.short	(.L_100 - .L_99)
.L_99:
        /*0054*/ 	.word	0x00000008
.L_100:


//--------------------- .nv.info._ZN7cutlass13device_kernelIN5flash11enable_sm90INS1_16FlashAttnFwdSm90INS1_25CollectiveMainloopFwdSm90ILi2EN4cute5tupleIJNS5_1CILi1EEES8_S8_EEENS6_IJNS7_ILi128EEESA_NS7_ILi192EEEEEELi128ENS_12float_e4m3_tEfNS_4arch4Sm90ELb0ELb1ELb0ELb0ELb1ELb0ELb0ELb1ELb1ELb1ELb1ELb0EEENS1_21CollectiveEpilogueFwdINS6_IJSA_SA_SA_EEES9_NS_10bfloat16_tESF_Li256ELb0ELb1ELb1ELb1EEENS1_19SingleTileSchedulerILb0ELb1ELb1ELi128EEEEEEEEEvNT_6ParamsE --------------------------
	.section	.nv.info._ZN7cutlass13device_kernelIN5flash11enable_sm90INS1_16FlashAttnFwdSm90INS1_25CollectiveMainloopFwdSm90ILi2EN4cute5tupleIJNS5_1CILi1EEES8_S8_EEENS6_IJNS7_ILi128EEESA_NS7_ILi192EEEEEELi128ENS_12float_e4m3_tEfNS_4arch4Sm90ELb0ELb1ELb0ELb0ELb1ELb0ELb0ELb1ELb1ELb1ELb1ELb0EEENS1_21CollectiveEpilogueFwdINS6_IJSA_SA_SA_EEES9_NS_10bfloat16_tESF_Li256ELb0ELb1ELb1ELb1EEENS1_19SingleTileSchedulerILb0ELb1ELb1ELi128EEEEEEEEEvNT_6ParamsE,"",@"SHT_CUDA_INFO"
	.sectionflags	@""
	.align	4


	//----- nvinfo : EIATTR_CUDA_API_VERSION
	.align		4
        /*0000*/ 	.byte	0x04, 0x37
        /*0002*/ 	.short	(.L_102 - .L_101)
.L_101:
        /*0004*/ 	.word	0x00000082


	//----- nvinfo : EIATTR_KPARAM_INFO
	.align		4
.L_102:
        /*0008*/ 	.byte	0x04, 0x17
        /*000a*/ 	.short	(.L_104 - .L_103)
.L_103:
        /*000c*/ 	.word	0x00000000
        /*0010*/ 	.short	0x0000
        /*0012*/ 	.short	0x0000
        /*0014*/ 	.byte	0x00, 0xf0, 0x01, 0x28


	//----- nvinfo : EIATTR_SPARSE_MMA_MASK
	.align		4
.L_104:
        /*0018*/ 	.byte	0x03, 0x50
        /*001a*/ 	.short	0x0000


	//----- nvinfo : EIATTR_MAXREG_COUNT
	.align		4
        /*001c*/ 	.byte	0x03, 0x1b
        /*001e*/ 	.short	0x00a8


	//----- nvinfo : EIATTR_MERCURY_ISA_VERSION
	.align		4
        /*0020*/ 	.byte	0x03, 0x5f
        /*0022*/ 	.short	0x0101


	//----- nvinfo : EIATTR_VRC_CTA_INIT_COUNT
	.align		4
        /*0024*/ 	.byte	0x02, 0x4a
	.zero		1
	.zero		1


	//----- nvinfo : EIATTR_EXIT_INSTR_OFFSETS
	.align		4
        /*0028*/ 	.byte	0x04, 0x1c
        /*002a*/ 	.short	(.L_106 - .L_105)


	//   ....[0]....
.L_105:
        /*002c*/ 	.word	0x00000010


	//----- nvinfo : EIATTR_MAX_THREADS
	.align		4
.L_106:
        /*0030*/ 	.byte	0x04, 0x05
        /*0032*/ 	.short	(.L_108 - .L_107)
.L_107:
        /*0034*/ 	.word	0x00000180
        /*0038*/ 	.word	0x00000001
        /*003c*/ 	.word	0x00000001


	//----- nvinfo : EIATTR_CBANK_PARAM_SIZE
	.align		4
.L_108:
        /*0040*/ 	.byte	0x03, 0x19
        /*0042*/ 	.short	0x0a00


	//----- nvinfo : EIATTR_PARAM_CBANK
	.align		4
        /*0044*/ 	.byte	0x04, 0x0a
        /*0046*/ 	.short	(.L_110 - .L_109)
	.align		4
.L_109:
        /*0048*/ 	.word	index@(.nv.constant0._ZN7cutlass13device_kernelIN5flash11enable_sm90INS1_16FlashAttnFwdSm90INS1_25CollectiveMainloopFwdSm90ILi2EN4cute5tupleIJNS5_1CILi1EEES8_S8_EEENS6_IJNS7_ILi128EEESA_NS7_ILi192EEEEEELi128ENS_12float_e4m3_tEfNS_4arch4Sm90ELb0ELb1ELb0ELb0ELb1ELb0ELb0ELb1ELb1ELb1ELb1ELb0EEENS1_21CollectiveEpilogueFwdINS6_IJSA_SA_SA_EEES9_NS_10bfloat16_tESF_Li256ELb0ELb1ELb1ELb1EEENS1_19SingleTileSchedulerILb0ELb1ELb1ELi128EEEEEEEEEvNT_6ParamsE)
        /*004c*/ 	.short	0x0380
        /*004e*/ 	.short	0x0a00


	//----- nvinfo : EIATTR_SW_WAR
	.align		4
.L_110:
        /*0050*/ 	.byte	0x04, 0x36
        /*0052*/ 	.short	(.L_112 - .L_111)
.L_111:
        /*0054*/ 	.word	0x00000008
.L_112:


//--------------------- .nv.info._ZN7cutlass13device_kernelIN5flash11enable_sm90INS1_16FlashAttnFwdSm90INS1_25CollectiveMainloopFwdSm90ILi2EN4cute5tupleIJNS5_1CILi1EEES8_S8_EEENS6_IJNS7_ILi128EEESA_NS7_ILi192EEEEEELi128ENS_12float_e4m3_tEfNS_4arch4Sm90ELb0ELb1ELb0ELb1ELb1ELb0ELb0ELb1ELb1ELb1ELb1ELb0EEENS1_21CollectiveEpilogueFwdINS6_IJSA_SA_SA_EEES9_NS_10bfloat16_tESF_Li256ELb1ELb1ELb1ELb1EEENS1_36VarlenDynamicPersistentTileSchedulerILi128ELi128ELi256ELi128ELb1ELb1ELb1ELb1ELb0ELb1EEEEEEEEEvNT_6ParamsE --------------------------
	.section	.nv.info._ZN7cutlass13device_kernelIN5flash11enable_sm90INS1_16FlashAttnFwdSm90INS1_25CollectiveMainloopFwdSm90ILi2EN4cute5tupleIJNS5_1CILi1EEES8_S8_EEENS6_IJNS7_ILi128EEESA_NS7_ILi192EEEEEELi128ENS_12float_e4m3_tEfNS_4arch4Sm90ELb0ELb1ELb0ELb1ELb1ELb0ELb0ELb1ELb1ELb1ELb1ELb0EEENS1_21CollectiveEpilogueFwdINS6_IJSA_SA_SA_EEES9_NS_10bfloat16_tESF_Li256ELb1ELb1ELb1ELb1EEENS1_36VarlenDynamicPersistentTileSchedulerILi128ELi128ELi256ELi128ELb1ELb1ELb1ELb1ELb0ELb1EEEEEEEEEvNT_6ParamsE,"",@"SHT_CUDA_INFO"
	.sectionflags	@""
	.align	4


	//----- nvinfo : EIATTR_CUDA_API_VERSION
	.align		4
        /*0000*/ 	.byte	0x04, 0x37
        /*0002*/ 	.short	(.L_114 - .L_113)
.L_113:
        /*0004*/ 	.word	0x00000082


	//----- nvinfo : EIATTR_KPARAM_INFO
	.align		4
.L_114:
        /*0008*/ 	.byte	0x04, 0x17
        /*000a*/ 	.short	(.L_116 - .L_115)
.L_115:
        /*000c*/ 	.word	0x00000000
        /*0010*/ 	.short	0x0000
        /*0012*/ 	.short	0x0000
        /*0014*/ 	.byte	0x00, 0xf0, 0x01, 0x2a


	//----- nvinfo : EIATTR_SPARSE_MMA_MASK
	.align		4
.L_116:
        /*0018*/ 	.byte	0x03, 0x50
        /*001a*/ 	.short	0x0000


	//----- nvinfo : EIATTR_MAXREG_COUNT
	.align		4
        /*001c*/ 	.byte	0x03, 0x1b
        /*001e*/ 	.short	0x00a8


	//----- nvinfo : EIATTR_MERCURY_ISA_VERSION
	.align		4
        /*0020*/ 	.byte	0x03, 0x5f
        /*0022*/ 	.short	0x0101


	//----- nvinfo : EIATTR_VRC_CTA_INIT_COUNT
	.align		4
        /*0024*/ 	.byte	0x02, 0x4a
	.zero		1
	.zero		1


	//----- nvinfo : EIATTR_EXIT_INSTR_OFFSETS
	.align		4
        /*0028*/ 	.byte	0x04, 0x1c
        /*002a*/ 	.short	(.L_118 - .L_117)


	//   ....[0]....
.L_117:
        /*002c*/ 	.word	0x00000010


	//----- nvinfo : EIATTR_MAX_THREADS
	.align		4
.L_118:
        /*0030*/ 	.byte	0x04, 0x05
        /*0032*/ 	.short	(.L_120 - .L_119)
.L_119:
        /*0034*/ 	.word	0x00000180
        /*0038*/ 	.word	0x00000001
        /*003c*/ 	.word	0x00000001


	//----- nvinfo : EIATTR_CBANK_PARAM_SIZE
	.align		4
.L_120:
        /*0040*/ 	.byte	0x03, 0x19
        /*0042*/ 	.short	0x0a80


	//----- nvinfo : EIATTR_PARAM_CBANK
	.align		4
        /*0044*/ 	.byte	0x04, 0x0a
        /*0046*/ 	.short	(.L_122 - .L_121)
	.align		4
.L_121:
        /*0048*/ 	.word	index@(.nv.constant0._ZN7cutlass13device_kernelIN5flash11enable_sm90INS1_16FlashAttnFwdSm90INS1_25CollectiveMainloopFwdSm90ILi2EN4cute5tupleIJNS5_1CILi1EEES8_S8_EEENS6_IJNS7_ILi128EEESA_NS7_ILi192EEEEEELi128ENS_12float_e4m3_tEfNS_4arch4Sm90ELb0ELb1ELb0ELb1ELb1ELb0ELb0ELb1ELb1ELb1ELb1ELb0EEENS1_21CollectiveEpilogueFwdINS6_IJSA_SA_SA_EEES9_NS_10bfloat16_tESF_Li256ELb1ELb1ELb1ELb1EEENS1_36VarlenDynamicPersistentTileSchedulerILi128ELi128ELi256ELi128ELb1ELb1ELb1ELb1ELb0ELb1EEEEEEEEEvNT_6ParamsE)
        /*004c*/ 	.short	0x0380
        /*004e*/ 	.short	0x0a80


	//----- nvinfo : EIATTR_SW_WAR
	.align		4
.L_122:
        /*0050*/ 	.byte	0x04, 0x36
        /*0052*/ 	.short	(.L_124 - .L_123)
.L_123:
        /*0054*/ 	.word	0x00000008
.L_124:


//--------------------- .nv.info._ZN7cutlass13device_kernelIN5flash11enable_sm90INS1_16FlashAttnFwdSm90INS1_25CollectiveMainloopFwdSm90ILi2EN4cute5tupleIJNS5_1CILi1EEES8_S8_EEENS6_IJNS7_ILi128EEESA_NS7_ILi192EEEEEELi128ENS_12float_e4m3_tEfNS_4arch4Sm90ELb0ELb1ELb0ELb1ELb1ELb1ELb0ELb1ELb1ELb1ELb1ELb0EEENS1_21CollectiveEpilogueFwdINS6_IJSA_SA_SA_EEES9_NS_10bfloat16_tESF_Li256ELb1ELb1ELb1ELb1EEENS1_36VarlenDynamicPersistentTileSchedulerILi128ELi128ELi256ELi128ELb1ELb1ELb1ELb1ELb0ELb1EEEEEEEEEvNT_6ParamsE --------------------------
	.section	.nv.info._ZN7cutlass13device_kernelIN5flash11enable_sm90INS1_16FlashAttnFwdSm90INS1_25CollectiveMainloopFwdSm90ILi2EN4cute5tupleIJNS5_1CILi1EEES8_S8_EEENS6_IJNS7_ILi128EEESA_NS7_ILi192EEEEEELi128ENS_12float_e4m3_tEfNS_4arch4Sm90ELb0ELb1ELb0ELb1ELb1ELb1ELb0ELb1ELb1ELb1ELb1ELb0EEENS1_21CollectiveEpilogueFwdINS6_IJSA_SA_SA_EEES9_NS_10bfloat16_tESF_Li256ELb1ELb1ELb1ELb1EEENS1_36VarlenDynamicPersistentTileSchedulerILi128ELi128ELi256ELi128ELb1ELb1ELb1ELb1ELb0ELb1EEEEEEEEEvNT_6ParamsE,"",@"SHT_CUDA_INFO"
	.sectionflags	@""
	.align	4


	//----- nvinfo : EIATTR_CUDA_API_VERSION
	.align		4
        /*0000*/ 	.byte	0x04, 0x37
        /*0002*/ 	.short	(.L_126 - .L_125)
.L_125:
        /*0004*/ 	.word	0x00000082


	//----- nvinfo : EIATTR_KPARAM_INFO
	.align		4
.L_126:
        /*0008*/ 	.byte	0x04, 0x17
        /*000a*/ 	.short	(.L_128 - .L_127)
.L_127:
        /*000c*/ 	.word	0x00000000
        /*0010*/ 	.short	0x0000
        /*0012*/ 	.short	0x0000
        /*0014*/ 	.byte	0x00, 0xf0, 0x01, 0x2a


	//----- nvinfo : EIATTR_SPARSE_MMA_MASK
	.align		4
.L_128:
        /*0018*/ 	.byte	0x03, 0x50
        /*001a*/ 	.short	0x0000


	//----- nvinfo : EIATTR_MAXREG_COUNT
	.align		4
        /*001c*/ 	.byte	0x03, 0x1b
        /*001e*/ 	.short	0x00a8


	//----- nvinfo : EIATTR_MERCURY_ISA_VERSION
	.align		4
        /*0020*/ 	.byte	0x03, 0x5f
        /*0022*/ 	.short	0x0101


	//----- nvinfo : EIATTR_VRC_CTA_INIT_COUNT
	.align		4
        /*0024*/ 	.byte	0x02, 0x4a
	.zero		1
	.zero		1


	//----- nvinfo : EIATTR_EXIT_INSTR_OFFSETS
	.align		4
        /*0028*/ 	.byte	0x04, 0x1c
        /*002a*/ 	.short	(.L_130 - .L_129)


	//   ....[0]....
.L_129:
        /*002c*/ 	.word	0x00000010


	//----- nvinfo : EIATTR_MAX_THREADS
	.align		4
.L_130:
        /*0030*/ 	.byte	0x04, 0x05
        /*0032*/ 	.short	(.L_132 - .L_131)
.L_131:
        /*0034*/ 	.word	0x00000180
        /*0038*/ 	.word	0x00000001
        /*003c*/ 	.word	0x00000001


	//----- nvinfo : EIATTR_CBANK_PARAM_SIZE
	.align		4
.L_132:
        /*0040*/ 	.byte	0x03, 0x19
        /*0042*/ 	.short	0x0a80


	//----- nvinfo : EIATTR_PARAM_CBANK
	.align		4
        /*0044*/ 	.byte	0x04, 0x0a
        /*0046*/ 	.short	(.L_134 - .L_133)
	.align		4
.L_133:
        /*0048*/ 	.word	index@(.nv.constant0._ZN7cutlass13device_kernelIN5flash11enable_sm90INS1_16FlashAttnFwdSm90INS1_25CollectiveMainloopFwdSm90ILi2EN4cute5tupleIJNS5_1CILi1EEES8_S8_EEENS6_IJNS7_ILi128EEESA_NS7_ILi192EEEEEELi128ENS_12float_e4m3_tEfNS_4arch4Sm90ELb0ELb1ELb0ELb1ELb1ELb1ELb0ELb1ELb1ELb1ELb1ELb0EEENS1_21CollectiveEpilogueFwdINS6_IJSA_SA_SA_EEES9_NS_10bfloat16_tESF_Li256ELb1ELb1ELb1ELb1EEENS1_36VarlenDynamicPersistentTileSchedulerILi128ELi128ELi256ELi128ELb1ELb1ELb1ELb1ELb0ELb1EEEEEEEEEvNT_6ParamsE)
        /*004c*/ 	.short	0x0380
        /*004e*/ 	.short	0x0a80


	//----- nvinfo : EIATTR_SW_WAR
	.align		4
.L_134:
        /*0050*/ 	.byte	0x04, 0x36
        /*0052*/ 	.short	(.L_136 - .L_135)
.L_135:
        /*0054*/ 	.word	0x00000008
.L_136:


//--------------------- .nv.info._ZN7cutlass13device_kernelIN5flash11enable_sm90INS1_16FlashAttnFwdSm90INS1_25CollectiveMainloopFwdSm90ILi2EN4cute5tupleIJNS5_1CILi1EEES8_S8_EEENS6_IJNS7_ILi128EEENS7_ILi160EEENS7_ILi192EEEEEELi128ENS_12float_e4m3_tEfNS_4arch4Sm90ELb1ELb0ELb0ELb0ELb1ELb0ELb0ELb1ELb1ELb1ELb1ELb0EEENS1_21CollectiveEpilogueFwdINS6_IJSA_SA_SB_EEES9_NS_10bfloat16_tESG_Li256ELb0ELb1ELb1ELb1EEENS1_19SingleTileSchedulerILb0ELb1ELb1ELi128EEEEEEEEEvNT_6ParamsE --------------------------
	.section	.nv.info._ZN7cutlass13device_kernelIN5flash11enable_sm90INS1_16FlashAttnFwdSm90INS1_25CollectiveMainloopFwdSm90ILi2EN4cute5tupleIJNS5_1CILi1EEES8_S8_EEENS6_IJNS7_ILi128EEENS7_ILi160EEENS7_ILi192EEEEEELi128ENS_12float_e4m3_tEfNS_4arch4Sm90ELb1ELb0ELb0ELb0ELb1ELb0ELb0ELb1ELb1ELb1ELb1ELb0EEENS1_21CollectiveEpilogueFwdINS6_IJSA_SA_SB_EEES9_NS_10bfloat16_tESG_Li256ELb0ELb1ELb1ELb1EEENS1_19SingleTileSchedulerILb0ELb1ELb1ELi128EEEEEEEEEvNT_6ParamsE,"",@"SHT_CUDA_INFO"
	.sectionflags	@""
	.align	4


	//----- nvinfo : EIATTR_CUDA_API_VERSION
	.align		4
        /*0000*/ 	.byte	0x04, 0x37
        /*0002*/ 	.short	(.L_138 - .L_137)
.L_137:
        /*0004*/ 	.word	0x00000082


	//----- nvinfo : EIATTR_KPARAM_INFO
	.align		4
.L_138:
        /*0008*/ 	.byte	0x04, 0x17
        /*000a*/ 	.short	(.L_140 - .L_139)
.L_139:
        /*000c*/ 	.word	0x00000000
        /*0010*/ 	.short	0x0000
        /*0012*/ 	.short	0x0000
        /*0014*/ 	.byte	0x00, 0xf0, 0x01, 0x28


	//----- nvinfo : EIATTR_SPARSE_MMA_MASK
	.align		4
.L_140:
        /*0018*/ 	.byte	0x03, 0x50
        /*001a*/ 	.short	0x0000


	//----- nvinfo : EIATTR_MAXREG_COUNT
	.align		4
        /*001c*/ 	.byte	0x03, 0x1b
        /*001e*/ 	.short	0x00a8


	//----- nvinfo : EIATTR_MERCURY_ISA_VERSION
	.align		4
        /*0020*/ 	.byte	0x03, 0x5f
        /*0022*/ 	.short	0x0101


	//----- nvinfo : EIATTR_VRC_CTA_INIT_COUNT
	.align		4
        /*0024*/ 	.byte	0x02, 0x4a
	.zero		1
	.zero		1


	//----- nvinfo : EIATTR_EXIT_INSTR_OFFSETS
	.align		4
        /*0028*/ 	.byte	0x04, 0x1c
        /*002a*/ 	.short	(.L_142 - .L_141)


	//   ....[0]....
.L_141:
        /*002c*/ 	.word	0x00000010


	//----- nvinfo : EIATTR_MAX_THREADS
	.align		4
.L_142:
        /*0030*/ 	.byte	0x04, 0x05
        /*0032*/ 	.short	(.L_144 - .L_143)
.L_143:
        /*0034*/ 	.word	0x00000180
        /*0038*/ 	.word	0x00000001
        /*003c*/ 	.word	0x00000001


	//----- nvinfo : EIATTR_CBANK_PARAM_SIZE
	.align		4
.L_144:
        /*0040*/ 	.byte	0x03, 0x19
        /*0042*/ 	.short	0x0a00


	//----- nvinfo : EIATTR_PARAM_CBANK
	.align		4
        /*0044*/ 	.byte	0x04, 0x0a
        /*0046*/ 	.short	(.L_146 - .L_145)
	.align		4
.L_145:
        /*0048*/ 	.word	index@(.nv.constant0._ZN7cutlass13device_kernelIN5flash11enable_sm90INS1_16FlashAttnFwdSm90INS1_25CollectiveMainloopFwdSm90ILi2EN4cute5tupleIJNS5_1CILi1EEES8_S8_EEENS6_IJNS7_ILi128EEENS7_ILi160EEENS7_ILi192EEEEEELi128ENS_12float_e4m3_tEfNS_4arch4Sm90ELb1ELb0ELb0ELb0ELb1ELb0ELb0ELb1ELb1ELb1ELb1ELb0EEENS1_21CollectiveEpilogueFwdINS6_IJSA_SA_SB_EEES9_NS_10bfloat16_tESG_Li256ELb0ELb1ELb1ELb1EEENS1_19SingleTileSchedulerILb0ELb1ELb1ELi128EEEEEEEEEvNT_6ParamsE)
        /*004c*/ 	.short	0x0380
        /*004e*/ 	.short	0x0a00


	//----- nvinfo : EIATTR_SW_WAR
	.align		4
.L_146:
        /*0050*/ 	.byte	0x04, 0x36
        /*0052*/ 	.short	(.L_148 - .L_147)
.L_147:
        /*0054*/ 	.word	0x00000008
.L_148:


//--------------------- .nv.info._ZN7cutlass13device_kernelIN5flash11enable_sm90INS1_16FlashAttnFwdSm90INS1_25CollectiveMainloopFwdSm90ILi2EN4cute5tupleIJNS5_1CILi1EEES8_S8_EEENS6_IJNS7_ILi128EEENS7_ILi160EEENS7_ILi192EEEEEELi128ENS_12float_e4m3_tEfNS_4arch4Sm90ELb1ELb0ELb0ELb1ELb1ELb0ELb0ELb1ELb1ELb1ELb1ELb0EEENS1_21CollectiveEpilogueFwdINS6_IJSA_SA_SB_EEES9_NS_10bfloat16_tESG_Li256ELb1ELb1ELb1ELb1EEENS1_36VarlenDynamicPersistentTileSchedulerILi128ELi160ELi256ELi128ELb1ELb1ELb1ELb1ELb1ELb1EEEEEEEEEvNT_6ParamsE --------------------------
	.section	.nv.info._ZN7cutlass13device_kernelIN5flash11enable_sm90INS1_16FlashAttnFwdSm90INS1_25CollectiveMainloopFwdSm90ILi2EN4cute5tupleIJNS5_1CILi1EEES8_S8_EEENS6_IJNS7_ILi128EEENS7_ILi160EEENS7_ILi192EEEEEELi128ENS_12float_e4m3_tEfNS_4arch4Sm90ELb1ELb0ELb0ELb1ELb1ELb0ELb0ELb1ELb1ELb1ELb1ELb0EEENS1_21CollectiveEpilogueFwdINS6_IJSA_SA_SB_EEES9_NS_10bfloat16_tESG_Li256ELb1ELb1ELb1ELb1EEENS1_36VarlenDynamicPersistentTileSchedulerILi128ELi160ELi256ELi128ELb1ELb1ELb1ELb1ELb1ELb1EEEEEEEEEvNT_6ParamsE,"",@"SHT_CUDA_INFO"
	.sectionflags	@""
	.align	4


	//----- nvinfo : EIATTR_CUDA_API_VERSION
	.align		4
        /*0000*/ 	.byte	0x04, 0x37
        /*0002*/ 	.short	(.L_150 - .L_149)
.L_149:
        /*0004*/ 	.word	0x00000082


	//----- nvinfo : EIATTR_KPARAM_INFO
	.align		4
.L_150:
        /*0008*/ 	.byte	0x04, 0x17
        /*000a*/ 	.short	(.L_152 - .L_151)
.L_151:
        /*000c*/ 	.word	0x00000000
        /*0010*/ 	.short	0x0000
        /*0012*/ 	.short	0x0000
        /*0014*/ 	.byte	0x00, 0xf0, 0x01, 0x2a


	//----- nvinfo : EIATTR_SPARSE_MMA_MASK
	.align		4
.L_152:
        /*0018*/ 	.byte	0x03, 0x50
        /*001a*/ 	.short	0x0000


	//----- nvinfo : EIATTR_MAXREG_COUNT
	.align		4
        /*001c*/ 	.byte	0x03, 0x1b
        /*001e*/ 	.short	0x00a8


	//----- nvinfo : EIATTR_MERCURY_ISA_VERSION
	.align		4
        /*0020*/ 	.byte	0x03, 0x5f
        /*0022*/ 	.short	0x0101


	//----- nvinfo : EIATTR_VRC_CTA_INIT_COUNT
	.align		4
        /*0024*/ 	.byte	0x02, 0x4a
	.zero		1
	.zero		1


	//----- nvinfo : EIATTR_EXIT_INSTR_OFFSETS
	.align		4
        /*0028*/ 	.byte	0x04, 0x1c
        /*002a*/ 	.short	(.L_154 - .L_153)


	//   ....[0]....
.L_153:
        /*002c*/ 	.word	0x00000010


	//----- nvinfo : EIATTR_MAX_THREADS
	.align		4
.L_154:
        /*0030*/ 	.byte	0x04, 0x05
        /*0032*/ 	.short	(.L_156 - .L_155)
.L_155:
        /*0034*/ 	.word	0x00000180
        /*0038*/ 	.word	0x00000001
        /*003c*/ 	.word	0x00000001


	//----- nvinfo : EIATTR_CBANK_PARAM_SIZE
	.align		4
.L_156:
        /*0040*/ 	.byte	0x03, 0x19
        /*0042*/ 	.short	0x0a80


	//----- nvinfo : EIATTR_PARAM_CBANK
	.align		4
        /*0044*/ 	.byte	0x04, 0x0a
        /*0046*/ 	.short	(.L_158 - .L_157)
	.align		4
.L_157:
        /*0048*/ 	.word	index@(.nv.constant0._ZN7cutlass13device_kernelIN5flash11enable_sm90INS1_16FlashAttnFwdSm90INS1_25CollectiveMainloopFwdSm90ILi2EN4cute5tupleIJNS5_1CILi1EEES8_S8_EEENS6_IJNS7_ILi128EEENS7_ILi160EEENS7_ILi192EEEEEELi128ENS_12float_e4m3_tEfNS_4arch4Sm90ELb1ELb0ELb0ELb1ELb1ELb0ELb0ELb1ELb1ELb1ELb1ELb0EEENS1_21CollectiveEpilogueFwdINS6_IJSA_SA_SB_EEES9_NS_10bfloat16_tESG_Li256ELb1ELb1ELb1ELb1EEENS1_36VarlenDynamicPersistentTileSchedulerILi128ELi160ELi256ELi128ELb1ELb1ELb1ELb1ELb1ELb1EEEEEEEEEvNT_6ParamsE)
        /*004c*/ 	.short	0x0380
        /*004e*/ 	.short	0x0a80


	//----- nvinfo : EIATTR_SW_WAR
	.align		4
.L_158:
        /*0050*/ 	.byte	0x04, 0x36
        /*0052*/ 	.short	(.L_160 - .L_159)
.L_159:
        /*0054*/ 	.word	0x00000008
.L_160:


//--------------------- .nv.info._ZN7cutlass13device_kernelIN5flash11enable_sm90INS1_16FlashAttnFwdSm90INS1_25CollectiveMainloopFwdSm90ILi2EN4cute5tupleIJNS5_1CILi1EEES8_S8_EEENS6_IJNS7_ILi128EEENS7_ILi160EEENS7_ILi192EEEEEELi128ENS_12float_e4m3_tEfNS_4arch4Sm90ELb1ELb0ELb0ELb1ELb1ELb1ELb0ELb1ELb1ELb1ELb1ELb0EEENS1_21CollectiveEpilogueFwdINS6_IJSA_SA_SB_EEES9_NS_10bfloat16_tESG_Li256ELb1ELb1ELb1ELb1EEENS1_36VarlenDynamicPersistentTileSchedulerILi128ELi160ELi256ELi128ELb1ELb1ELb1ELb1ELb1ELb1EEEEEEEEEvNT_6ParamsE --------------------------
	.section	.nv.info._ZN7cutlass13device_kernelIN5flash11enable_sm90INS1_16FlashAttnFwdSm90INS1_25CollectiveMainloopFwdSm90ILi2EN4cute5tupleIJNS5_1CILi1EEES8_S8_EEENS6_IJNS7_ILi128EEENS7_ILi160EEENS7_ILi192EEEEEELi128ENS_12float_e4m3_tEfNS_4arch4Sm90ELb1ELb0ELb0ELb1ELb1ELb1ELb0ELb1ELb1ELb1ELb1ELb0EEENS1_21CollectiveEpilogueFwdINS6_IJSA_SA_SB_EEES9_NS_10bfloat16_tESG_Li256ELb1ELb1ELb1ELb1EEENS1_36VarlenDynamicPersistentTileSchedulerILi128ELi160ELi256ELi128ELb1ELb1ELb1ELb1ELb1ELb1EEEEEEEEEvNT_6ParamsE,"",@"SHT_CUDA_INFO"
	.sectionflags	@""
	.align	4


	//----- nvinfo : EIATTR_CUDA_API_VERSION
	.align		4
        /*0000*/ 	.byte	0x04, 0x37
        /*0002*/ 	.short	(.L_162 - .L_161)
.L_161:
        /*0004*/ 	.word	0x00000082


	//----- nvinfo : EIATTR_KPARAM_INFO
	.align		4
.L_162:
        /*0008*/ 	.byte	0x04, 0x17
        /*000a*/ 	.short	(.L_164 - .L_163)
.L_163:
        /*000c*/ 	.word	0x00000000
        /*0010*/ 	.short	0x0000
        /*0012*/ 	.short	0x0000
        /*0014*/ 	.byte	0x00, 0xf0, 0x01, 0x2a


	//----- nvinfo : EIATTR_SPARSE_MMA_MASK
	.align		4
.L_164:
        /*0018*/ 	.byte	0x03, 0x50
        /*001a*/ 	.short	0x0000


	//----- nvinfo : EIATTR_MAXREG_COUNT
	.align		4
        /*001c*/ 	.byte	0x03, 0x1b
        /*001e*/ 	.short	0x00a8


	//----- nvinfo : EIATTR_MERCURY_ISA_VERSION
	.align		4
        /*0020*/ 	.byte	0x03, 0x5f
        /*0022*/ 	.short	0x0101


	//----- nvinfo : EIATTR_VRC_CTA_INIT_COUNT
	.align		4
        /*0024*/ 	.byte	0x02, 0x4a
	.zero		1
	.zero		1


	//----- nvinfo : EIATTR_EXIT_INSTR_OFFSETS
	.align		4
        /*0028*/ 	.byte	0x04, 0x1c
        /*002a*/ 	.short	(.L_166 - .L_165)


	//   ....[0]....
.L_165:
        /*002c*/ 	.word	0x00000010


	//----- nvinfo : EIATTR_MAX_THREADS
	.align		4
.L_166:
        /*0030*/ 	.byte	0x04, 0x05
        /*0032*/ 	.short	(.L_168 - .L_167)
.L_167:
        /*0034*/ 	.word	0x00000180
        /*0038*/ 	.word	0x00000001
        /*003c*/ 	.word	0x00000001


	//----- nvinfo : EIATTR_CBANK_PARAM_SIZE
	.align		4
.L_168:
        /*0040*/ 	.byte	0x03, 0x19
        /*0042*/ 	.short	0x0a80


	//----- nvinfo : EIATTR_PARAM_CBANK
	.align		4
        /*0044*/ 	.byte	0x04, 0x0a
        /*0046*/ 	.short	(.L_170 - .L_169)
	.align		4
.L_169:
        /*0048*/ 	.word	index@(.nv.constant0._ZN7cutlass13device_kernelIN5flash11enable_sm90INS1_16FlashAttnFwdSm90INS1_25CollectiveMainloopFwdSm90ILi2EN4cute5tupleIJNS5_1CILi1EEES8_S8_EEENS6_IJNS7_ILi128EEENS7_ILi160EEENS7_ILi192EEEEEELi128ENS_12float_e4m3_tEfNS_4arch4Sm90ELb1ELb0ELb0ELb1ELb1ELb1ELb0ELb1ELb1ELb1ELb1ELb0EEENS1_21CollectiveEpilogueFwdINS6_IJSA_SA_SB_EEES9_NS_10bfloat16_tESG_Li256ELb1ELb1ELb1ELb1EEENS1_36VarlenDynamicPersistentTileSchedulerILi128ELi160ELi256ELi128ELb1ELb1ELb1ELb1ELb1ELb1EEEEEEEEEvNT_6ParamsE)
        /*004c*/ 	.short	0x0380
        /*004e*/ 	.short	0x0a80


	//----- nvinfo : EIATTR_SW_WAR
	.align		4
.L_170:
        /*0050*/ 	.byte	0x04, 0x36
        /*0052*/ 	.short	(.L_172 - .L_171)
.L_171:
        /*0054*/ 	.word	0x00000008
.L_172:


//--------------------- .nv.callgraph             --------------------------
	.section	.nv.callgraph,"",@"SHT_CUDA_CALLGRAPH"
	.align	4
	.sectionentsize	8
	.align		4
        /*0000*/ 	.word	0x00000000
	.align		4
        /*0004*/ 	.word	0xffffffff
	.align		4
        /*0008*/ 	.word	0x00000000
	.align		4
        /*000c*/ 	.word	0xfffffffe
	.align		4
        /*0010*/ 	.word	0x00000000
	.align		4
        /*0014*/ 	.word	0xfffffffd
	.align		4
        /*0018*/ 	.word	0x00000000
	.align		4
        /*001c*/ 	.word	0xfffffffc


//--------------------- .nv.constant4             --------------------------
	.section	.nv.constant4,"a",@progbits
	.align	8
	.align		8
.nv.constant4:
        /*0000*/ 	.dword	_ZN82_INTERNAL_aa131164_46_flash_fwd_hdim192_128_e4m3_paged_split_sm90_cu_49158569_30334cuda3std3__45__cpo5beginE
	.align		8
        /*0008*/ 	.dword	_ZN82_INTERNAL_aa131164_46_flash_fwd_hdim192_128_e4m3_paged_split_sm90_cu_49158569_30334cuda3std3__45__cpo3endE
	.align		8
        /*0010*/ 	.dword	_ZN82_INTERNAL_aa131164_46_flash_fwd_hdim192_128_e4m3_paged_split_sm90_cu_49158569_30334cuda3std3__45__cpo6cbeginE
	.align		8
        /*0018*/ 	.dword	_ZN82_INTERNAL_aa131164_46_flash_fwd_hdim192_128_e4m3_paged_split_sm90_cu_49158569_30334cuda3std3__45__cpo4cendE
	.align		8
        /*0020*/ 	.dword	_ZN82_INTERNAL_aa131164_46_flash_fwd_hdim192_128_e4m3_paged_split_sm90_cu_49158569_30334cuda3std3__484_GLOBAL__N__aa131164_46_flash_fwd_hdim192_128_e4m3_paged_split_sm90_cu_49158569_30336ignoreE
	.align		8
        /*0028*/ 	.dword	_ZN82_INTERNAL_aa131164_46_flash_fwd_hdim192_128_e4m3_paged_split_sm90_cu_49158569_30334cuda3std3__419piecewise_constructE
	.align		8
        /*0030*/ 	.dword	_ZN82_INTERNAL_aa131164_46_flash_fwd_hdim192_128_e4m3_paged_split_sm90_cu_49158569_30334cuda3std3__48in_placeE
	.align		8
        /*0038*/ 	.dword	_ZN82_INTERNAL_aa131164_46_flash_fwd_hdim192_128_e4m3_paged_split_sm90_cu_49158569_30334cuda3std6ranges3__45__cpo4swapE
	.align		8
        /*0040*/ 	.dword	_ZN82_INTERNAL_aa131164_46_flash_fwd_hdim192_128_e4m3_paged_split_sm90_cu_49158569_30334cuda3std6ranges3__45__cpo9iter_moveE
	.align		8
        /*0048*/ 	.dword	_ZN82_INTERNAL_aa131164_46_flash_fwd_hdim192_128_e4m3_paged_split_sm90_cu_49158569_30334cute7productE
	.align		8
        /*0050*/ 	.dword	_ZN82_INTERNAL_aa131164_46_flash_fwd_hdim192_128_e4m3_paged_split_sm90_cu_49158569_30334cute1_E


//--------------------- .text._ZN7cutlass13device_kernelIN5flash11enable_sm90INS1_16FlashAttnFwdSm90INS1_25CollectiveMainloopFwdSm90ILi2EN4cute5tupleIJNS5_1CILi1EEES8_S8_EEENS6_IJNS7_ILi128EEENS7_ILi160EEENS7_ILi192EEEEEELi128ENS_12float_e4m3_tEfNS_4arch4Sm90ELb0ELb0ELb0ELb0ELb1ELb0ELb0ELb1ELb1ELb1ELb1ELb0EEENS1_21CollectiveEpilogueFwdINS6_IJSA_SA_SB_EEES9_NS_10bfloat16_tESG_Li256ELb0ELb1ELb1ELb1EEENS1_19SingleTileSchedulerILb0ELb1ELb1ELi128EEEEEEEEEvNT_6ParamsE --------------------------
	.section	.text._ZN7cutlass13device_kernelIN5flash11enable_sm90INS1_16FlashAttnFwdSm90INS1_25CollectiveMainloopFwdSm90ILi2EN4cute5tupleIJNS5_1CILi1EEES8_S8_EEENS6_IJNS7_ILi128EEENS7_ILi160EEENS7_ILi192EEEEEELi128ENS_12float_e4m3_tEfNS_4arch4Sm90ELb0ELb0ELb0ELb0ELb1ELb0ELb0ELb1ELb1ELb1ELb1ELb0EEENS1_21CollectiveEpilogueFwdINS6_IJSA_SA_SB_EEES9_NS_10bfloat16_tESG_Li256ELb0ELb1ELb1ELb1EEENS1_19SingleTileSchedulerILb0ELb1ELb1ELi128EEEEEEEEEvNT_6ParamsE,"ax",@progbits
	.align	128
.text._ZN7cutlass13device_kernelIN5flash11enable_sm90INS1_16FlashAttnFwdSm90INS1_25CollectiveMainloopFwdSm90ILi2EN4cute5tupleIJNS5_1CILi1EEES8_S8_EEENS6_IJNS7_ILi128EEENS7_ILi160EEENS7_ILi192EEEEEELi128ENS_12float_e4m3_tEfNS_4arch4Sm90ELb0ELb0ELb0ELb0ELb1ELb0ELb0ELb1ELb1ELb1ELb1ELb0EEENS1_21CollectiveEpilogueFwdINS6_IJSA_SA_SB_EEES9_NS_10bfloat16_tESG_Li256ELb0ELb1ELb1ELb1EEENS1_19SingleTileSchedulerILb0ELb1ELb1ELi128EEEEEEEEEvNT_6ParamsE:
        .type           _ZN7cutlass13device_kernelIN5flash11enable_sm90INS1_16FlashAttnFwdSm90INS1_25CollectiveMainloopFwdSm90ILi2EN4cute5tupleIJNS5_1CILi1EEES8_S8_EEENS6_IJNS7_ILi128EEENS7_ILi160EEENS7_ILi192EEEEEELi128ENS_12float_e4m3_tEfNS_4arch4Sm90ELb0ELb0ELb0ELb0ELb1ELb0ELb0ELb1ELb1ELb1ELb1ELb0EEENS1_21CollectiveEpilogueFwdINS6_IJSA_SA_SB_EEES9_NS_10bfloat16_tESG_Li256ELb0ELb1ELb1ELb1EEENS1_19SingleTileSchedulerILb0ELb1ELb1ELi128EEEEEEEEEvNT_6ParamsE,@function
        .size           _ZN7cutlass13device_kernelIN5flash11enable_sm90INS1_16FlashAttnFwdSm90INS1_25CollectiveMainloopFwdSm90ILi2EN4cute5tupleIJNS5_1CILi1EEES8_S8_EEENS6_IJNS7_ILi128EEENS7_ILi160EEENS7_ILi192EEEEEELi128ENS_12float_e4m3_tEfNS_4arch4Sm90ELb0ELb0ELb0ELb0ELb1ELb0ELb0ELb1ELb1ELb1ELb1ELb0EEENS1_21CollectiveEpilogueFwdINS6_IJSA_SA_SB_EEES9_NS_10bfloat16_tESG_Li256ELb0ELb1ELb1ELb1EEENS1_19SingleTileSchedulerILb0ELb1ELb1ELi128EEEEEEEEEvNT_6ParamsE,(.L_x_9 - _ZN7cutlass13device_kernelIN5flash11enable_sm90INS1_16FlashAttnFwdSm90INS1_25CollectiveMainloopFwdSm90ILi2EN4cute5tupleIJNS5_1CILi1EEES8_S8_EEENS6_IJNS7_ILi128EEENS7_ILi160EEENS7_ILi192EEEEEELi128ENS_12float_e4m3_tEfNS_4arch4Sm90ELb0ELb0ELb0ELb0ELb1ELb0ELb0ELb1ELb1ELb1ELb1ELb0EEENS1_21CollectiveEpilogueFwdINS6_IJSA_SA_SB_EEES9_NS_10bfloat16_tESG_Li256ELb0ELb1ELb1ELb1EEENS1_19SingleTileSchedulerILb0ELb1ELb1ELi128EEEEEEEEEvNT_6ParamsE)
        .other          _ZN7cutlass13device_kernelIN5flash11enable_sm90INS1_16FlashAttnFwdSm90INS1_25CollectiveMainloopFwdSm90ILi2EN4cute5tupleIJNS5_1CILi1EEES8_S8_EEENS6_IJNS7_ILi128EEENS7_ILi160EEENS7_ILi192EEEEEELi128ENS_12float_e4m3_tEfNS_4arch4Sm90ELb0ELb0ELb0ELb0ELb1ELb0ELb0ELb1ELb1ELb1ELb1ELb0EEENS1_21CollectiveEpilogueFwdINS6_IJSA_SA_SB_EEES9_NS_10bfloat16_tESG_Li256ELb0ELb1ELb1ELb1EEENS1_19SingleTileSchedulerILb0ELb1ELb1ELi128EEEEEEEEEvNT_6ParamsE,@"STO_CUDA_ENTRY STV_DEFAULT"
_ZN7cutlass13device_kernelIN5flash11enable_sm90INS1_16FlashAttnFwdSm90INS1_25CollectiveMainloopFwdSm90ILi2EN4cute5tupleIJNS5_1CILi1EEES8_S8_EEENS6_IJNS7_ILi128EEENS7_ILi160EEENS7_ILi192EEEEEELi128ENS_12float_e4m3_tEfNS_4arch4Sm90ELb0ELb0ELb0ELb0ELb1ELb0ELb0ELb1ELb1ELb1ELb1ELb0EEENS1_21CollectiveEpilogueFwdINS6_IJSA_SA_SB_EEES9_NS_10bfloat16_tESG_Li256ELb0ELb1ELb1ELb1EEENS1_19SingleTileSchedulerILb0ELb1ELb1ELi128EEEEEEEEEvNT_6ParamsE:
[----:B------:R-:W-:Y:S01]  /*0000*/  LDC R1, c[0x0][0x37c] ;  /* 0x0000df00ff017b82 */ /* 0x000fe20000000800 */
[----:B------:R-:W-:Y:S05]  /*0010*/  EXIT ;  /* 0x000000000000794d */ /* 0x000fea0003800000 */
.L_x_0:
[----:B------:R-:W-:-:S00]  /*0020*/  BRA `(.L_x_0) ;  /* 0xfffffffc00fc7947 */ /* 0x000fc0000383ffff */
[----:B------:R-:W-:-:S00]  /*0030*/  NOP ;  /* 0x0000000000007918 */ /* 0x000fc00000000000 */
        /* <DEDUP_REMOVED lines=12> */
.L_x_9:


//--------------------- .text._ZN7cutlass13device_kernelIN5flash11enable_sm90INS1_16FlashAttnFwdSm90INS1_25CollectiveMainloopFwdSm90ILi2EN4cute5tupleIJNS5_1CILi1EEES8_S8_EEENS6_IJNS7_ILi128EEENS7_ILi160EEENS7_ILi192EEEEEELi128ENS_12float_e4m3_tEfNS_4arch4Sm90ELb0ELb0ELb0ELb1ELb1ELb0ELb0ELb1ELb1ELb1ELb1ELb0EEENS1_21CollectiveEpilogueFwdINS6_IJSA_SA_SB_EEES9_NS_10bfloat16_tESG_Li256ELb1ELb1ELb1ELb1EEENS1_36VarlenDynamicPersistentTileSchedulerILi128ELi160ELi256ELi128ELb1ELb1ELb1ELb0ELb1ELb1EEEEEEEEEvNT_6ParamsE --------------------------
	.section	.text._ZN7cutlass13device_kernelIN5flash11enable_sm90INS1_16FlashAttnFwdSm90INS1_25CollectiveMainloopFwdSm90ILi2EN4cute5tupleIJNS5_1CILi1EEES8_S8_EEENS6_IJNS7_ILi128EEENS7_ILi160EEENS7_ILi192EEEEEELi128ENS_12float_e4m3_tEfNS_4arch4Sm90ELb0ELb0ELb0ELb1ELb1ELb0ELb0ELb1ELb1ELb1ELb1ELb0EEENS1_21CollectiveEpilogueFwdINS6_IJSA_SA_SB_EEES9_NS_10bfloat16_tESG_Li256ELb1ELb1ELb1ELb1EEENS1_36VarlenDynamicPersistentTileSchedulerILi128ELi160ELi256ELi128ELb1ELb1ELb1ELb0ELb1ELb1EEEEEEEEEvNT_6ParamsE,"ax",@progbits
	.align	128
.text._ZN7cutlass13device_kernelIN5flash11enable_sm90INS1_16FlashAttnFwdSm90INS1_25CollectiveMainloopFwdSm90ILi2EN4cute5tupleIJNS5_1CILi1EEES8_S8_EEENS6_IJNS7_ILi128EEENS7_ILi160EEENS7_ILi192EEEEEELi128ENS_12float_e4m3_tEfNS_4arch4Sm90ELb0ELb0ELb0ELb1ELb1ELb0ELb0ELb1ELb1ELb1ELb1ELb0EEENS1_21CollectiveEpilogueFwdINS6_IJSA_SA_SB_EEES9_NS_10bfloat16_tESG_Li256ELb1ELb1ELb1ELb1EEENS1_36VarlenDynamicPersistentTileSchedulerILi128ELi160ELi256ELi128ELb1ELb1ELb1ELb0ELb1ELb1EEEEEEEEEvNT_6ParamsE:
        .type           _ZN7cutlass13device_kernelIN5flash11enable_sm90INS1_16FlashAttnFwdSm90INS1_25CollectiveMainloopFwdSm90ILi2EN4cute5tupleIJNS5_1CILi1EEES8_S8_EEENS6_IJNS7_ILi128EEENS7_ILi160EEENS7_ILi192EEEEEELi128ENS_12float_e4m3_tEfNS_4arch4Sm90ELb0ELb0ELb0ELb1ELb1ELb0ELb0ELb1ELb1ELb1ELb1ELb0EEENS1_21CollectiveEpilogueFwdINS6_IJSA_SA_SB_EEES9_NS_10bfloat16_tESG_Li256ELb1ELb1ELb1ELb1EEENS1_36VarlenDynamicPersistentTileSchedulerILi128ELi160ELi256ELi128ELb1ELb1ELb1ELb0ELb1ELb1EEEEEEEEEvNT_6ParamsE,@function
        .size           _ZN7cutlass13device_kernelIN5flash11enable_sm90INS1_16FlashAttnFwdSm90INS1_25CollectiveMainloopFwdSm90ILi2EN4cute5tupleIJNS5_1CILi1EEES8_S8_EEENS6_IJNS7_ILi128EEENS7_ILi160EEENS7_ILi192EEEEEELi128ENS_12float_e4m3_tEfNS_4arch4Sm90ELb0ELb0ELb0ELb1ELb1ELb0ELb0ELb1ELb1ELb1ELb1ELb0EEENS1_21CollectiveEpilogueFwdINS6_IJSA_SA_SB_EEES9_NS_10bfloat16_tESG_Li256ELb1ELb1ELb1ELb1EEENS1_36VarlenDynamicPersistentTileSchedulerILi128ELi160ELi256ELi128ELb1ELb1ELb1ELb0ELb1ELb1EEEEEEEEEvNT_6ParamsE,(.L_x_10 - _ZN7cutlass13device_kernelIN5flash11enable_sm90INS1_16FlashAttnFwdSm90INS1_25CollectiveMainloopFwdSm90ILi2EN4cute5tupleIJNS5_1CILi1EEES8_S8_EEENS6_IJNS7_ILi128EEENS7_ILi160EEENS7_ILi192EEEEEELi128ENS_12float_e4m3_tEfNS_4arch4Sm90ELb0ELb0ELb0ELb1ELb1ELb0ELb0ELb1ELb1ELb1ELb1ELb0EEENS1_21CollectiveEpilogueFwdINS6_IJSA_SA_SB_EEES9_NS_10bfloat16_tESG_Li256ELb1ELb1ELb1ELb1EEENS1_36VarlenDynamicPersistentTileSchedulerILi128ELi160ELi256ELi128ELb1ELb1ELb1ELb0ELb1ELb1EEEEEEEEEvNT_6ParamsE)
        .other          _ZN7cutlass13device_kernelIN5flash11enable_sm90INS1_16FlashAttnFwdSm90INS1_25CollectiveMainloopFwdSm90ILi2EN4cute5tupleIJNS5_1CILi1EEES8_S8_EEENS6_IJNS7_ILi128EEENS7_ILi160EEENS7_ILi192EEEEEELi128ENS_12float_e4m3_tEfNS_4arch4Sm90ELb0ELb0ELb0ELb1ELb1ELb0ELb0ELb1ELb1ELb1ELb1ELb0EEENS1_21CollectiveEpilogueFwdINS6_IJSA_SA_SB_EEES9_NS_10bfloat16_tESG_Li256ELb1ELb1ELb1ELb1EEENS1_36VarlenDynamicPersistentTileSchedulerILi128ELi160ELi256ELi128ELb1ELb1ELb1ELb0ELb1ELb1EEEEEEEEEvNT_6ParamsE,@"STO_CUDA_ENTRY STV_DEFAULT"
_ZN7cutlass13device_kernelIN5flash11enable_sm90INS1_16FlashAttnFwdSm90INS1_25CollectiveMainloopFwdSm90ILi2EN4cute5tupleIJNS5_1CILi1EEES8_S8_EEENS6_IJNS7_ILi128EEENS7_ILi160EEENS7_ILi192EEEEEELi128ENS_12float_e4m3_tEfNS_4arch4Sm90ELb0ELb0ELb0ELb1ELb1ELb0ELb0ELb1ELb1ELb1ELb1ELb0EEENS1_21CollectiveEpilogueFwdINS6_IJSA_SA_SB_EEES9_NS_10bfloat16_tESG_Li256ELb1ELb1ELb1ELb1EEENS1_36VarlenDynamicPersistentTileSchedulerILi128ELi160ELi256ELi128ELb1ELb1ELb1ELb0ELb1ELb1EEEEEEEEEvNT_6ParamsE:
[----:B------:R-:W-:Y:S01]  /*0000*/  LDC R1, c[0x0][0x37c] ;  /* 0x0000df00ff017b82 */ /* 0x000fe20000000800 */
[----:B------:R-:W-:Y:S05]  /*0010*/  EXIT ;  /* 0x000000000000794d */ /* 0x000fea0003800000 */
.L_x_1:
        /* <DEDUP_REMOVED lines=14> */
.L_x_10:


//--------------------- .text._ZN7cutlass13device_kernelIN5flash11enable_sm90INS1_16FlashAttnFwdSm90INS1_25CollectiveMainloopFwdSm90ILi2EN4cute5tupleIJNS5_1CILi1EEES8_S8_EEENS6_IJNS7_ILi128EEENS7_ILi160EEENS7_ILi192EEEEEELi128ENS_12float_e4m3_tEfNS_4arch4Sm90ELb0ELb0ELb0ELb1ELb1ELb1ELb0ELb1ELb1ELb1ELb1ELb0EEENS1_21CollectiveEpilogueFwdINS6_IJSA_SA_SB_EEES9_NS_10bfloat16_tESG_Li256ELb1ELb1ELb1ELb1EEENS1_36VarlenDynamicPersistentTileSchedulerILi128ELi160ELi256ELi128ELb1ELb1ELb1ELb0ELb1ELb1EEEEEEEEEvNT_6ParamsE --------------------------
	.section	.text._ZN7cutlass13device_kernelIN5flash11enable_sm90INS1_16FlashAttnFwdSm90INS1_25CollectiveMainloopFwdSm90ILi2EN4cute5tupleIJNS5_1CILi1EEES8_S8_EEENS6_IJNS7_ILi128EEENS7_ILi160EEENS7_ILi192EEEEEELi128ENS_12float_e4m3_tEfNS_4arch4Sm90ELb0ELb0ELb0ELb1ELb1ELb1ELb0ELb1ELb1ELb1ELb1ELb0EEENS1_21CollectiveEpilogueFwdINS6_IJSA_SA_SB_EEES9_NS_10bfloat16_tESG_Li256ELb1ELb1ELb1ELb1EEENS1_36VarlenDynamicPersistentTileSchedulerILi128ELi160ELi256ELi128ELb1ELb1ELb1ELb0ELb1ELb1EEEEEEEEEvNT_6ParamsE,"ax",@progbits
	.align	128
.text._ZN7cutlass13device_kernelIN5flash11enable_sm90INS1_16FlashAttnFwdSm90INS1_25CollectiveMainloopFwdSm90ILi2EN4cute5tupleIJNS5_1CILi1EEES8_S8_EEENS6_IJNS7_ILi128EEENS7_ILi160EEENS7_ILi192EEEEEELi128ENS_12float_e4m3_tEfNS_4arch4Sm90ELb0ELb0ELb0ELb1ELb1ELb1ELb0ELb1ELb1ELb1ELb1ELb0EEENS1_21CollectiveEpilogueFwdINS6_IJSA_SA_SB_EEES9_NS_10bfloat16_tESG_Li256ELb1ELb1ELb1ELb1EEENS1_36VarlenDynamicPersistentTileSchedulerILi128ELi160ELi256ELi128ELb1ELb1ELb1ELb0ELb1ELb1EEEEEEEEEvNT_6ParamsE:
        .type           _ZN7cutlass13device_kernelIN5flash11enable_sm90INS1_16FlashAttnFwdSm90INS1_25CollectiveMainloopFwdSm90ILi2EN4cute5tupleIJNS5_1CILi1EEES8_S8_EEENS6_IJNS7_ILi128EEENS7_ILi160EEENS7_ILi192EEEEEELi128ENS_12float_e4m3_tEfNS_4arch4Sm90ELb0ELb0ELb0ELb1ELb1ELb1ELb0ELb1ELb1ELb1ELb1ELb0EEENS1_21CollectiveEpilogueFwdINS6_IJSA_SA_SB_EEES9_NS_10bfloat16_tESG_Li256ELb1ELb1ELb1ELb1EEENS1_36VarlenDynamicPersistentTileSchedulerILi128ELi160ELi256ELi128ELb1ELb1ELb1ELb0ELb1ELb1EEEEEEEEEvNT_6ParamsE,@function
        .size           _ZN7cutlass13device_kernelIN5flash11enable_sm90INS1_16FlashAttnFwdSm90INS1_25CollectiveMainloopFwdSm90ILi2EN4cute5tupleIJNS5_1CILi1EEES8_S8_EEENS6_IJNS7_ILi128EEENS7_ILi160EEENS7_ILi192EEEEEELi128ENS_12float_e4m3_tEfNS_4arch4Sm90ELb0ELb0ELb0ELb1ELb1ELb1ELb0ELb1ELb1ELb1ELb1ELb0EEENS1_21CollectiveEpilogueFwdINS6_IJSA_SA_SB_EEES9_NS_10bfloat16_tESG_Li256ELb1ELb1ELb1ELb1EEENS1_36VarlenDynamicPersistentTileSchedulerILi128ELi160ELi256ELi128ELb1ELb1ELb1ELb0ELb1ELb1EEEEEEEEEvNT_6ParamsE,(.L_x_11 - _ZN7cutlass13device_kernelIN5flash11enable_sm90INS1_16FlashAttnFwdSm90INS1_25CollectiveMainloopFwdSm90ILi2EN4cute5tupleIJNS5_1CILi1EEES8_S8_EEENS6_IJNS7_ILi128EEENS7_ILi160EEENS7_ILi192EEEEEELi128ENS_12float_e4m3_tEfNS_4arch4Sm90ELb0ELb0ELb0ELb1ELb1ELb1ELb0ELb1ELb1ELb1ELb1ELb0EEENS1_21CollectiveEpilogueFwdINS6_IJSA_SA_SB_EEES9_NS_10bfloat16_tESG_Li256ELb1ELb1ELb1ELb1EEENS1_36VarlenDynamicPersistentTileSchedulerILi128ELi160ELi256ELi128ELb1ELb1ELb1ELb0ELb1ELb1EEEEEEEEEvNT_6ParamsE)
        .other          _ZN7cutlass13device_kernelIN5flash11enable_sm90INS1_16FlashAttnFwdSm90INS1_25CollectiveMainloopFwdSm90ILi2EN4cute5tupleIJNS5_1CILi1EEES8_S8_EEENS6_IJNS7_ILi128EEENS7_ILi160EEENS7_ILi192EEEEEELi128ENS_12float_e4m3_tEfNS_4arch4Sm90ELb0ELb0ELb0ELb1ELb1ELb1ELb0ELb1ELb1ELb1ELb1ELb0EEENS1_21CollectiveEpilogueFwdINS6_IJSA_SA_SB_EEES9_NS_10bfloat16_tESG_Li256ELb1ELb1ELb1ELb1EEENS1_36VarlenDynamicPersistentTileSchedulerILi128ELi160ELi256ELi128ELb1ELb1ELb1ELb0ELb1ELb1EEEEEEEEEvNT_6ParamsE,@"STO_CUDA_ENTRY STV_DEFAULT"
_ZN7cutlass13device_kernelIN5flash11enable_sm90INS1_16FlashAttnFwdSm90INS1_25CollectiveMainloopFwdSm90ILi2EN4cute5tupleIJNS5_1CILi1EEES8_S8_EEENS6_IJNS7_ILi128EEENS7_ILi160EEENS7_ILi192EEEEEELi128ENS_12float_e4m3_tEfNS_4arch4Sm90ELb0ELb0ELb0ELb1ELb1ELb1ELb0ELb1ELb1ELb1ELb1ELb0EEENS1_21CollectiveEpilogueFwdINS6_IJSA_SA_SB_EEES9_NS_10bfloat16_tESG_Li256ELb1ELb1ELb1ELb1EEENS1_36VarlenDynamicPersistentTileSchedulerILi128ELi160ELi256ELi128ELb1ELb1ELb1ELb0ELb1ELb1EEEEEEEEEvNT_6ParamsE:
[----:B------:R-:W-:Y:S01]  /*0000*/  LDC R1, c[0x0][0x37c] ;  /* 0x0000df00ff017b82 */ /* 0x000fe20000000800 */
[----:B------:R-:W-:Y:S05]  /*0010*/  EXIT ;  /* 0x000000000000794d */ /* 0x000fea0003800000 */
.L_x_2:
        /* <DEDUP_REMOVED lines=14> */
.L_x_11:


//--------------------- .text._ZN7cutlass13device_kernelIN5flash11enable_sm90INS1_16FlashAttnFwdSm90INS1_25CollectiveMainloopFwdSm90ILi2EN4cute5tupleIJNS5_1CILi1EEES8_S8_EEENS6_IJNS7_ILi128EEESA_NS7_ILi192EEEEEELi128ENS_12float_e4m3_tEfNS_4arch4Sm90ELb0ELb1ELb0ELb0ELb1ELb0ELb0ELb1ELb1ELb1ELb1ELb0EEENS1_21CollectiveEpilogueFwdINS6_IJSA_SA_SA_EEES9_NS_10bfloat16_tESF_Li256ELb0ELb1ELb1ELb1EEENS1_19SingleTileSchedulerILb0ELb1ELb1ELi128EEEEEEEEEvNT_6ParamsE --------------------------
	.section	.text._ZN7cutlass13device_kernelIN5flash11enable_sm90INS1_16FlashAttnFwdSm90INS1_25CollectiveMainloopFwdSm90ILi2EN4cute5tupleIJNS5_1CILi1EEES8_S8_EEENS6_IJNS7_ILi128EEESA_NS7_ILi192EEEEEELi128ENS_12float_e4m3_tEfNS_4arch4Sm90ELb0ELb1ELb0ELb0ELb1ELb0ELb0ELb1ELb1ELb1ELb1ELb0EEENS1_21CollectiveEpilogueFwdINS6_IJSA_SA_SA_EEES9_NS_10bfloat16_tESF_Li256ELb0ELb1ELb1ELb1EEENS1_19SingleTileSchedulerILb0ELb1ELb1ELi128EEEEEEEEEvNT_6ParamsE,"ax",@progbits
	.align	128
.text._ZN7cutlass13device_kernelIN5flash11enable_sm90INS1_16FlashAttnFwdSm90INS1_25CollectiveMainloopFwdSm90ILi2EN4cute5tupleIJNS5_1CILi1EEES8_S8_EEENS6_IJNS7_ILi128EEESA_NS7_ILi192EEEEEELi128ENS_12float_e4m3_tEfNS_4arch4Sm90ELb0ELb1ELb0ELb0ELb1ELb0ELb0ELb1ELb1ELb1ELb1ELb0EEENS1_21CollectiveEpilogueFwdINS6_IJSA_SA_SA_EEES9_NS_10bfloat16_tESF_Li256ELb0ELb1ELb1ELb1EEENS1_19SingleTileSchedulerILb0ELb1ELb1ELi128EEEEEEEEEvNT_6ParamsE:
        .type           _ZN7cutlass13device_kernelIN5flash11enable_sm90INS1_16FlashAttnFwdSm90INS1_25CollectiveMainloopFwdSm90ILi2EN4cute5tupleIJNS5_1CILi1EEES8_S8_EEENS6_IJNS7_ILi128EEESA_NS7_ILi192EEEEEELi128ENS_12float_e4m3_tEfNS_4arch4Sm90ELb0ELb1ELb0ELb0ELb1ELb0ELb0ELb1ELb1ELb1ELb1ELb0EEENS1_21CollectiveEpilogueFwdINS6_IJSA_SA_SA_EEES9_NS_10bfloat16_tESF_Li256ELb0ELb1ELb1ELb1EEENS1_19SingleTileSchedulerILb0ELb1ELb1ELi128EEEEEEEEEvNT_6ParamsE,@function
        .size           _ZN7cutlass13device_kernelIN5flash11enable_sm90INS1_16FlashAttnFwdSm90INS1_25CollectiveMainloopFwdSm90ILi2EN4cute5tupleIJNS5_1CILi1EEES8_S8_EEENS6_IJNS7_ILi128EEESA_NS7_ILi192EEEEEELi128ENS_12float_e4m3_tEfNS_4arch4Sm90ELb0ELb1ELb0ELb0ELb1ELb0ELb0ELb1ELb1ELb1ELb1ELb0EEENS1_21CollectiveEpilogueFwdINS6_IJSA_SA_SA_EEES9_NS_10bfloat16_tESF_Li256ELb0ELb1ELb1ELb1EEENS1_19SingleTileSchedulerILb0ELb1ELb1ELi128EEEEEEEEEvNT_6ParamsE,(.L_x_12 - _ZN7cutlass13device_kernelIN5flash11enable_sm90INS1_16FlashAttnFwdSm90INS1_25CollectiveMainloopFwdSm90ILi2EN4cute5tupleIJNS5_1CILi1EEES8_S8_EEENS6_IJNS7_ILi128EEESA_NS7_ILi192EEEEEELi128ENS_12float_e4m3_tEfNS_4arch4Sm90ELb0ELb1ELb0ELb0ELb1ELb0ELb0ELb1ELb1ELb1ELb1ELb0EEENS1_21CollectiveEpilogueFwdINS6_IJSA_SA_SA_EEES9_NS_10bfloat16_tESF_Li256ELb0ELb1ELb1ELb1EEENS1_19SingleTileSchedulerILb0ELb1ELb1ELi128EEEEEEEEEvNT_6ParamsE)
        .other          _ZN7cutlass13device_kernelIN5flash11enable_sm90INS1_16FlashAttnFwdSm90INS1_25CollectiveMainloopFwdSm90ILi2EN4cute5tupleIJNS5_1CILi1EEES8_S8_EEENS6_IJNS7_ILi128EEESA_NS7_ILi192EEEEEELi128ENS_12float_e4m3_tEfNS_4arch4Sm90ELb0ELb1ELb0ELb0ELb1ELb0ELb0ELb1ELb1ELb1ELb1ELb0EEENS1_21CollectiveEpilogueFwdINS6_IJSA_SA_SA_EEES9_NS_10bfloat16_tESF_Li256ELb0ELb1ELb1ELb1EEENS1_19SingleTileSchedulerILb0ELb1ELb1ELi128EEEEEEEEEvNT_6ParamsE,@"STO_CUDA_ENTRY STV_DEFAULT"
_ZN7cutlass13device_kernelIN5flash11enable_sm90INS1_16FlashAttnFwdSm90INS1_25CollectiveMainloopFwdSm90ILi2EN4cute5tupleIJNS5_1CILi1EEES8_S8_EEENS6_IJNS7_ILi128EEESA_NS7_ILi192EEEEEELi128ENS_12float_e4m3_tEfNS_4arch4Sm90ELb0ELb1ELb0ELb0ELb1ELb0ELb0ELb1ELb1ELb1ELb1ELb0EEENS1_21CollectiveEpilogueFwdINS6_IJSA_SA_SA_EEES9_NS_10bfloat16_tESF_Li256ELb0ELb1ELb1ELb1EEENS1_19SingleTileSchedulerILb0ELb1ELb1ELi128EEEEEEEEEvNT_6ParamsE:
[----:B------:R-:W-:Y:S01]  /*0000*/  LDC R1, c[0x0][0x37c] ;  /* 0x0000df00ff017b82 */ /* 0x000fe20000000800 */
[----:B------:R-:W-:Y:S05]  /*0010*/  EXIT ;  /* 0x000000000000794d */ /* 0x000fea0003800000 */
.L_x_3:
        /* <DEDUP_REMOVED lines=14> */
.L_x_12:


//--------------------- .text._ZN7cutlass13device_kernelIN5flash11enable_sm90INS1_16FlashAttnFwdSm90INS1_25CollectiveMainloopFwdSm90ILi2EN4cute5tupleIJNS5_1CILi1EEES8_S8_EEENS6_IJNS7_ILi128EEESA_NS7_ILi192EEEEEELi128ENS_12float_e4m3_tEfNS_4arch4Sm90ELb0ELb1ELb0ELb1ELb1ELb0ELb0ELb1ELb1ELb1ELb1ELb0EEENS1_21CollectiveEpilogueFwdINS6_IJSA_SA_SA_EEES9_NS_10bfloat16_tESF_Li256ELb1ELb1ELb1ELb1EEENS1_36VarlenDynamicPersistentTileSchedulerILi128ELi128ELi256ELi128ELb1ELb1ELb1ELb1ELb0ELb1EEEEEEEEEvNT_6ParamsE --------------------------
	.section	.text._ZN7cutlass13device_kernelIN5flash11enable_sm90INS1_16FlashAttnFwdSm90INS1_25CollectiveMainloopFwdSm90ILi2EN4cute5tupleIJNS5_1CILi1EEES8_S8_EEENS6_IJNS7_ILi128EEESA_NS7_ILi192EEEEEELi128ENS_12float_e4m3_tEfNS_4arch4Sm90ELb0ELb1ELb0ELb1ELb1ELb0ELb0ELb1ELb1ELb1ELb1ELb0EEENS1_21CollectiveEpilogueFwdINS6_IJSA_SA_SA_EEES9_NS_10bfloat16_tESF_Li256ELb1ELb1ELb1ELb1EEENS1_36VarlenDynamicPersistentTileSchedulerILi128ELi128ELi256ELi128ELb1ELb1ELb1ELb1ELb0ELb1EEEEEEEEEvNT_6ParamsE,"ax",@progbits
	.align	128
.text._ZN7cutlass13device_kernelIN5flash11enable_sm90INS1_16FlashAttnFwdSm90INS1_25CollectiveMainloopFwdSm90ILi2EN4cute5tupleIJNS5_1CILi1EEES8_S8_EEENS6_IJNS7_ILi128EEESA_NS7_ILi192EEEEEELi128ENS_12float_e4m3_tEfNS_4arch4Sm90ELb0ELb1ELb0ELb1ELb1ELb0ELb0ELb1ELb1ELb1ELb1ELb0EEENS1_21CollectiveEpilogueFwdINS6_IJSA_SA_SA_EEES9_NS_10bfloat16_tESF_Li256ELb1ELb1ELb1ELb1EEENS1_36VarlenDynamicPersistentTileSchedulerILi128ELi128ELi256ELi128ELb1ELb1ELb1ELb1ELb0ELb1EEEEEEEEEvNT_6ParamsE:
        .type           _ZN7cutlass13device_kernelIN5flash11enable_sm90INS1_16FlashAttnFwdSm90INS1_25CollectiveMainloopFwdSm90ILi2EN4cute5tupleIJNS5_1CILi1EEES8_S8_EEENS6_IJNS7_ILi128EEESA_NS7_ILi192EEEEEELi128ENS_12float_e4m3_tEfNS_4arch4Sm90ELb0ELb1ELb0ELb1ELb1ELb0ELb0ELb1ELb1ELb1ELb1ELb0EEENS1_21CollectiveEpilogueFwdINS6_IJSA_SA_SA_EEES9_NS_10bfloat16_tESF_Li256ELb1ELb1ELb1ELb1EEENS1_36VarlenDynamicPersistentTileSchedulerILi128ELi128ELi256ELi128ELb1ELb1ELb1ELb1ELb0ELb1EEEEEEEEEvNT_6ParamsE,@function
        .size           _ZN7cutlass13device_kernelIN5flash11enable_sm90INS1_16FlashAttnFwdSm90INS1_25CollectiveMainloopFwdSm90ILi2EN4cute5tupleIJNS5_1CILi1EEES8_S8_EEENS6_IJNS7_ILi128EEESA_NS7_ILi192EEEEEELi128ENS_12float_e4m3_tEfNS_4arch4Sm90ELb0ELb1ELb0ELb1ELb1ELb0ELb0ELb1ELb1ELb1ELb1ELb0EEENS1_21CollectiveEpilogueFwdINS6_IJSA_SA_SA_EEES9_NS_10bfloat16_tESF_Li256ELb1ELb1ELb1ELb1EEENS1_36VarlenDynamicPersistentTileSchedulerILi128ELi128ELi256ELi128ELb1ELb1ELb1ELb1ELb0ELb1EEEEEEEEEvNT_6ParamsE,(.L_x_13 - _ZN7cutlass13device_kernelIN5flash11enable_sm90INS1_16FlashAttnFwdSm90INS1_25CollectiveMainloopFwdSm90ILi2EN4cute5tupleIJNS5_1CILi1EEES8_S8_EEENS6_IJNS7_ILi128EEESA_NS7_ILi192EEEEEELi128ENS_12float_e4m3_tEfNS_4arch4Sm90ELb0ELb1ELb0ELb1ELb1ELb0ELb0ELb1ELb1ELb1ELb1ELb0EEENS1_21CollectiveEpilogueFwdINS6_IJSA_SA_SA_EEES9_NS_10bfloat16_tESF_Li256ELb1ELb1ELb1ELb1EEENS1_36VarlenDynamicPersistentTileSchedulerILi128ELi128ELi256ELi128ELb1ELb1ELb1ELb1ELb0ELb1EEEEEEEEEvNT_6ParamsE)
        .other          _ZN7cutlass13device_kernelIN5flash11enable_sm90INS1_16FlashAttnFwdSm90INS1_25CollectiveMainloopFwdSm90ILi2EN4cute5tupleIJNS5_1CILi1EEES8_S8_EEENS6_IJNS7_ILi128EEESA_NS7_ILi192EEEEEELi128ENS_12float_e4m3_tEfNS_4arch4Sm90ELb0ELb1ELb0ELb1ELb1ELb0ELb0ELb1ELb1ELb1ELb1ELb0EEENS1_21CollectiveEpilogueFwdINS6_IJSA_SA_SA_EEES9_NS_10bfloat16_tESF_Li256ELb1ELb1ELb1ELb1EEENS1_36VarlenDynamicPersistentTileSchedulerILi128ELi128ELi256ELi128ELb1ELb1ELb1ELb1ELb0ELb1EEEEEEEEEvNT_6ParamsE,@"STO_CUDA_ENTRY STV_DEFAULT"
_ZN7cutlass13device_kernelIN5flash11enable_sm90INS1_16FlashAttnFwdSm90INS1_25CollectiveMainloopFwdSm90ILi2EN4cute5tupleIJNS5_1CILi1EEES8_S8_EEENS6_IJNS7_ILi128EEESA_NS7_ILi192EEEEEELi128ENS_12float_e4m3_tEfNS_4arch4Sm90ELb0ELb1ELb0ELb1ELb1ELb0ELb0ELb1ELb1ELb1ELb1ELb0EEENS1_21CollectiveEpilogueFwdINS6_IJSA_SA_SA_EEES9_NS_10bfloat16_tESF_Li256ELb1ELb1ELb1ELb1EEENS1_36VarlenDynamicPersistentTileSchedulerILi128ELi128ELi256ELi128ELb1ELb1ELb1ELb1ELb0ELb1EEEEEEEEEvNT_6ParamsE:
[----:B------:R-:W-:Y:S01]  /*0000*/  LDC R1, c[0x0][0x37c] ;  /* 0x0000df00ff017b82 */ /* 0x000fe20000000800 */
[----:B------:R-:W-:Y:S05]  /*0010*/  EXIT ;  /* 0x000000000000794d */ /* 0x000fea0003800000 */
.L_x_4:
        /* <DEDUP_REMOVED lines=14> */
.L_x_13:


//--------------------- .text._ZN7cutlass13device_kernelIN5flash11enable_sm90INS1_16FlashAttnFwdSm90INS1_25CollectiveMainloopFwdSm90ILi2EN4cute5tupleIJNS5_1CILi1EEES8_S8_EEENS6_IJNS7_ILi128EEESA_NS7_ILi192EEEEEELi128ENS_12float_e4m3_tEfNS_4arch4Sm90ELb0ELb1ELb0ELb1ELb1ELb1ELb0ELb1ELb1ELb1ELb1ELb0EEENS1_21CollectiveEpilogueFwdINS6_IJSA_SA_SA_EEES9_NS_10bfloat16_tESF_Li256ELb1ELb1ELb1ELb1EEENS1_36VarlenDynamicPersistentTileSchedulerILi128ELi128ELi256ELi128ELb1ELb1ELb1ELb1ELb0ELb1EEEEEEEEEvNT_6ParamsE --------------------------
	.section	.text._ZN7cutlass13device_kernelIN5flash11enable_sm90INS1_16FlashAttnFwdSm90INS1_25CollectiveMainloopFwdSm90ILi2EN4cute5tupleIJNS5_1CILi1EEES8_S8_EEENS6_IJNS7_ILi128EEESA_NS7_ILi192EEEEEELi128ENS_12float_e4m3_tEfNS_4arch4Sm90ELb0ELb1ELb0ELb1ELb1ELb1ELb0ELb1ELb1ELb1ELb1ELb0EEENS1_21CollectiveEpilogueFwdINS6_IJSA_SA_SA_EEES9_NS_10bfloat16_tESF_Li256ELb1ELb1ELb1ELb1EEENS1_36VarlenDynamicPersistentTileSchedulerILi128ELi128ELi256ELi128ELb1ELb1ELb1ELb1ELb0ELb1EEEEEEEEEvNT_6ParamsE,"ax",@progbits
	.align	128
.text._ZN7cutlass13device_kernelIN5flash11enable_sm90INS1_16FlashAttnFwdSm90INS1_25CollectiveMainloopFwdSm90ILi2EN4cute5tupleIJNS5_1CILi1EEES8_S8_EEENS6_IJNS7_ILi128EEESA_NS7_ILi192EEEEEELi128ENS_12float_e4m3_tEfNS_4arch4Sm90ELb0ELb1ELb0ELb1ELb1ELb1ELb0ELb1ELb1ELb1ELb1ELb0EEENS1_21CollectiveEpilogueFwdINS6_IJSA_SA_SA_EEES9_NS_10bfloat16_tESF_Li256ELb1ELb1ELb1ELb1EEENS1_36VarlenDynamicPersistentTileSchedulerILi128ELi128ELi256ELi128ELb1ELb1ELb1ELb1ELb0ELb1EEEEEEEEEvNT_6ParamsE:
        .type           _ZN7cutlass13device_kernelIN5flash11enable_sm90INS1_16FlashAttnFwdSm90INS1_25CollectiveMainloopFwdSm90ILi2EN4cute5tupleIJNS5_1CILi1EEES8_S8_EEENS6_IJNS7_ILi128EEESA_NS7_ILi192EEEEEELi128ENS_12float_e4m3_tEfNS_4arch4Sm90ELb0ELb1ELb0ELb1ELb1ELb1ELb0ELb1ELb1ELb1ELb1ELb0EEENS1_21CollectiveEpilogueFwdINS6_IJSA_SA_SA_EEES9_NS_10bfloat16_tESF_Li256ELb1ELb1ELb1ELb1EEENS1_36VarlenDynamicPersistentTileSchedulerILi128ELi128ELi256ELi128ELb1ELb1ELb1ELb1ELb0ELb1EEEEEEEEEvNT_6ParamsE,@function
        .size           _ZN7cutlass13device_kernelIN5flash11enable_sm90INS1_16FlashAttnFwdSm90INS1_25CollectiveMainloopFwdSm90ILi2EN4cute5tupleIJNS5_1CILi1EEES8_S8_EEENS6_IJNS7_ILi128EEESA_NS7_ILi192EEEEEELi128ENS_12float_e4m3_tEfNS_4arch4Sm90ELb0ELb1ELb0ELb1ELb1ELb1ELb0ELb1ELb1ELb1ELb1ELb0EEENS1_21CollectiveEpilogueFwdINS6_IJSA_SA_SA_EEES9_NS_10bfloat16_tESF_Li256ELb1ELb1ELb1ELb1EEENS1_36VarlenDynamicPersistentTileSchedulerILi128ELi128ELi256ELi128ELb1ELb1ELb1ELb1ELb0ELb1EEEEEEEEEvNT_6ParamsE,(.L_x_14 - _ZN7cutlass13device_kernelIN5flash11enable_sm90INS1_16FlashAttnFwdSm90INS1_25CollectiveMainloopFwdSm90ILi2EN4cute5tupleIJNS5_1CILi1EEES8_S8_EEENS6_IJNS7_ILi128EEESA_NS7_ILi192EEEEEELi128ENS_12float_e4m3_tEfNS_4arch4Sm90ELb0ELb1ELb0ELb1ELb1ELb1ELb0ELb1ELb1ELb1ELb1ELb0EEENS1_21CollectiveEpilogueFwdINS6_IJSA_SA_SA_EEES9_NS_10bfloat16_tESF_Li256ELb1ELb1ELb1ELb1EEENS1_36VarlenDynamicPersistentTileSchedulerILi128ELi128ELi256ELi128ELb1ELb1ELb1ELb1ELb0ELb1EEEEEEEEEvNT_6ParamsE)
        .other          _ZN7cutlass13device_kernelIN5flash11enable_sm90INS1_16FlashAttnFwdSm90INS1_25CollectiveMainloopFwdSm90ILi2EN4cute5tupleIJNS5_1CILi1EEES8_S8_EEENS6_IJNS7_ILi128EEESA_NS7_ILi192EEEEEELi128ENS_12float_e4m3_tEfNS_4arch4Sm90ELb0ELb1ELb0ELb1ELb1ELb1ELb0ELb1ELb1ELb1ELb1ELb0EEENS1_21CollectiveEpilogueFwdINS6_IJSA_SA_SA_EEES9_NS_10bfloat16_tESF_Li256ELb1ELb1ELb1ELb1EEENS1_36VarlenDynamicPersistentTileSchedulerILi128ELi128ELi256ELi128ELb1ELb1ELb1ELb1ELb0ELb1EEEEEEEEEvNT_6ParamsE,@"STO_CUDA_ENTRY STV_DEFAULT"
_ZN7cutlass13device_kernelIN5flash11enable_sm90INS1_16FlashAttnFwdSm90INS1_25CollectiveMainloopFwdSm90ILi2EN4cute5tupleIJNS5_1CILi1EEES8_S8_EEENS6_IJNS7_ILi128EEESA_NS7_ILi192EEEEEELi128ENS_12float_e4m3_tEfNS_4arch4Sm90ELb0ELb1ELb0ELb1ELb1ELb1ELb0ELb1ELb1ELb1ELb1ELb0EEENS1_21CollectiveEpilogueFwdINS6_IJSA_SA_SA_EEES9_NS_10bfloat16_tESF_Li256ELb1ELb1ELb1ELb1EEENS1_36VarlenDynamicPersistentTileSchedulerILi128ELi128ELi256ELi128ELb1ELb1ELb1ELb1ELb0ELb1EEEEEEEEEvNT_6ParamsE:
[----:B------:R-:W-:Y:S01]  /*0000*/  LDC R1, c[0x0][0x37c] ;  /* 0x0000df00ff017b82 */ /* 0x000fe20000000800 */
[----:B------:R-:W-:Y:S05]  /*0010*/  EXIT ;  /* 0x000000000000794d */ /* 0x000fea0003800000 */
.L_x_5:
        /* <DEDUP_REMOVED lines=14> */
.L_x_14:


//--------------------- .text._ZN7cutlass13device_kernelIN5flash11enable_sm90INS1_16FlashAttnFwdSm90INS1_25CollectiveMainloopFwdSm90ILi2EN4cute5tupleIJNS5_1CILi1EEES8_S8_EEENS6_IJNS7_ILi128EEENS7_ILi160EEENS7_ILi192EEEEEELi128ENS_12float_e4m3_tEfNS_4arch4Sm90ELb1ELb0ELb0ELb0ELb1ELb0ELb0ELb1ELb1ELb1ELb1ELb0EEENS1_21CollectiveEpilogueFwdINS6_IJSA_SA_SB_EEES9_NS_10bfloat16_tESG_Li256ELb0ELb1ELb1ELb1EEENS1_19SingleTileSchedulerILb0ELb1ELb1ELi128EEEEEEEEEvNT_6ParamsE --------------------------
	.section	.text._ZN7cutlass13device_kernelIN5flash11enable_sm90INS1_16FlashAttnFwdSm90INS1_25CollectiveMainloopFwdSm90ILi2EN4cute5tupleIJNS5_1CILi1EEES8_S8_EEENS6_IJNS7_ILi128EEENS7_ILi160EEENS7_ILi192EEEEEELi128ENS_12float_e4m3_tEfNS_4arch4Sm90ELb1ELb0ELb0ELb0ELb1ELb0ELb0ELb1ELb1ELb1ELb1ELb0EEENS1_21CollectiveEpilogueFwdINS6_IJSA_SA_SB_EEES9_NS_10bfloat16_tESG_Li256ELb0ELb1ELb1ELb1EEENS1_19SingleTileSchedulerILb0ELb1ELb1ELi128EEEEEEEEEvNT_6ParamsE,"ax",@progbits
	.align	128
.text._ZN7cutlass13device_kernelIN5flash11enable_sm90INS1_16FlashAttnFwdSm90INS1_25CollectiveMainloopFwdSm90ILi2EN4cute5tupleIJNS5_1CILi1EEES8_S8_EEENS6_IJNS7_ILi128EEENS7_ILi160EEENS7_ILi192EEEEEELi128ENS_12float_e4m3_tEfNS_4arch4Sm90ELb1ELb0ELb0ELb0ELb1ELb0ELb0ELb1ELb1ELb1ELb1ELb0EEENS1_21CollectiveEpilogueFwdINS6_IJSA_SA_SB_EEES9_NS_10bfloat16_tESG_Li256ELb0ELb1ELb1ELb1EEENS1_19SingleTileSchedulerILb0ELb1ELb1ELi128EEEEEEEEEvNT_6ParamsE:
        .type           _ZN7cutlass13device_kernelIN5flash11enable_sm90INS1_16FlashAttnFwdSm90INS1_25CollectiveMainloopFwdSm90ILi2EN4cute5tupleIJNS5_1CILi1EEES8_S8_EEENS6_IJNS7_ILi128EEENS7_ILi160EEENS7_ILi192EEEEEELi128ENS_12float_e4m3_tEfNS_4arch4Sm90ELb1ELb0ELb0ELb0ELb1ELb0ELb0ELb1ELb1ELb1ELb1ELb0EEENS1_21CollectiveEpilogueFwdINS6_IJSA_SA_SB_EEES9_NS_10bfloat16_tESG_Li256ELb0ELb1ELb1ELb1EEENS1_19SingleTileSchedulerILb0ELb1ELb1ELi128EEEEEEEEEvNT_6ParamsE,@function
        .size           _ZN7cutlass13device_kernelIN5flash11enable_sm90INS1_16FlashAttnFwdSm90INS1_25CollectiveMainloopFwdSm90ILi2EN4cute5tupleIJNS5_1CILi1EEES8_S8_EEENS6_IJNS7_ILi128EEENS7_ILi160EEENS7_ILi192EEEEEELi128ENS_12float_e4m3_tEfNS_4arch4Sm90ELb1ELb0ELb0ELb0ELb1ELb0ELb0ELb1ELb1ELb1ELb1ELb0EEENS1_21CollectiveEpilogueFwdINS6_IJSA_SA_SB_EEES9_NS_10bfloat16_tESG_Li256ELb0ELb1ELb1ELb1EEENS1_19SingleTileSchedulerILb0ELb1ELb1ELi128EEEEEEEEEvNT_6ParamsE,(.L_x_15 - _ZN7cutlass13device_kernelIN5flash11enable_sm90INS1_16FlashAttnFwdSm90INS1_25CollectiveMainloopFwdSm90ILi2EN4cute5tupleIJNS5_1CILi1EEES8_S8_EEENS6_IJNS7_ILi128EEENS7_ILi160EEENS7_ILi192EEEEEELi128ENS_12float_e4m3_tEfNS_4arch4Sm90ELb1ELb0ELb0ELb0ELb1ELb0ELb0ELb1ELb1ELb1ELb1ELb0EEENS1_21CollectiveEpilogueFwdINS6_IJSA_SA_SB_EEES9_NS_10bfloat16_tESG_Li256ELb0ELb1ELb1ELb1EEENS1_19SingleTileSchedulerILb0ELb1ELb1ELi128EEEEEEEEEvNT_6ParamsE)
        .other          _ZN7cutlass13device_kernelIN5flash11enable_sm90INS1_16FlashAttnFwdSm90INS1_25CollectiveMainloopFwdSm90ILi2EN4cute5tupleIJNS5_1CILi1EEES8_S8_EEENS6_IJNS7_ILi128EEENS7_ILi160EEENS7_ILi192EEEEEELi128ENS_12float_e4m3_tEfNS_4arch4Sm90ELb1ELb0ELb0ELb0ELb1ELb0ELb0ELb1ELb1ELb1ELb1ELb0EEENS1_21CollectiveEpilogueFwdINS6_IJSA_SA_SB_EEES9_NS_10bfloat16_tESG_Li256ELb0ELb1ELb1ELb1EEENS1_19SingleTileSchedulerILb0ELb1ELb1ELi128EEEEEEEEEvNT_6ParamsE,@"STO_CUDA_ENTRY STV_DEFAULT"
_ZN7cutlass13device_kernelIN5flash11enable_sm90INS1_16FlashAttnFwdSm90INS1_25CollectiveMainloopFwdSm90ILi2EN4cute5tupleIJNS5_1CILi1EEES8_S8_EEENS6_IJNS7_ILi128EEENS7_ILi160EEENS7_ILi192EEEEEELi128ENS_12float_e4m3_tEfNS_4arch4Sm90ELb1ELb0ELb0ELb0ELb1ELb0ELb0ELb1ELb1ELb1ELb1ELb0EEENS1_21CollectiveEpilogueFwdINS6_IJSA_SA_SB_EEES9_NS_10bfloat16_tESG_Li256ELb0ELb1ELb1ELb1EEENS1_19SingleTileSchedulerILb0ELb1ELb1ELi128EEEEEEEEEvNT_6ParamsE:
[----:B------:R-:W-:Y:S01]  /*0000*/  LDC R1, c[0x0][0x37c] ;  /* 0x0000df00ff017b82 */ /* 0x000fe20000000800 */
[----:B------:R-:W-:Y:S05]  /*0010*/  EXIT ;  /* 0x000000000000794d */ /* 0x000fea0003800000 */
.L_x_6:
        /* <DEDUP_REMOVED lines=14> */
.L_x_15:


//--------------------- .text._ZN7cutlass13device_kernelIN5flash11enable_sm90INS1_16FlashAttnFwdSm90INS1_25CollectiveMainloopFwdSm90ILi2EN4cute5tupleIJNS5_1CILi1EEES8_S8_EEENS6_IJNS7_ILi128EEENS7_ILi160EEENS7_ILi192EEEEEELi128ENS_12float_e4m3_tEfNS_4arch4Sm90ELb1ELb0ELb0ELb1ELb1ELb0ELb0ELb1ELb1ELb1ELb1ELb0EEENS1_21CollectiveEpilogueFwdINS6_IJSA_SA_SB_EEES9_NS_10bfloat16_tESG_Li256ELb1ELb1ELb1ELb1EEENS1_36VarlenDynamicPersistentTileSchedulerILi128ELi160ELi256ELi128ELb1ELb1ELb1ELb1ELb1ELb1EEEEEEEEEvNT_6ParamsE --------------------------
	.section	.text._ZN7cutlass13device_kernelIN5flash11enable_sm90INS1_16FlashAttnFwdSm90INS1_25CollectiveMainloopFwdSm90ILi2EN4cute5tupleIJNS5_1CILi1EEES8_S8_EEENS6_IJNS7_ILi128EEENS7_ILi160EEENS7_ILi192EEEEEELi128ENS_12float_e4m3_tEfNS_4arch4Sm90ELb1ELb0ELb0ELb1ELb1ELb0ELb0ELb1ELb1ELb1ELb1ELb0EEENS1_21CollectiveEpilogueFwdINS6_IJSA_SA_SB_EEES9_NS_10bfloat16_tESG_Li256ELb1ELb1ELb1ELb1EEENS1_36VarlenDynamicPersistentTileSchedulerILi128ELi160ELi256ELi128ELb1ELb1ELb1ELb1ELb1ELb1EEEEEEEEEvNT_6ParamsE,"ax",@progbits
	.align	128
.text._ZN7cutlass13device_kernelIN5flash11enable_sm90INS1_16FlashAttnFwdSm90INS1_25CollectiveMainloopFwdSm90ILi2EN4cute5tupleIJNS5_1CILi1EEES8_S8_EEENS6_IJNS7_ILi128EEENS7_ILi160EEENS7_ILi192EEEEEELi128ENS_12float_e4m3_tEfNS_4arch4Sm90ELb1ELb0ELb0ELb1ELb1ELb0ELb0ELb1ELb1ELb1ELb1ELb0EEENS1_21CollectiveEpilogueFwdINS6_IJSA_SA_SB_EEES9_NS_10bfloat16_tESG_Li256ELb1ELb1ELb1ELb1EEENS1_36VarlenDynamicPersistentTileSchedulerILi128ELi160ELi256ELi128ELb1ELb1ELb1ELb1ELb1ELb1EEEEEEEEEvNT_6ParamsE:
        .type           _ZN7cutlass13device_kernelIN5flash11enable_sm90INS1_16FlashAttnFwdSm90INS1_25CollectiveMainloopFwdSm90ILi2EN4cute5tupleIJNS5_1CILi1EEES8_S8_EEENS6_IJNS7_ILi128EEENS7_ILi160EEENS7_ILi192EEEEEELi128ENS_12float_e4m3_tEfNS_4arch4Sm90ELb1ELb0ELb0ELb1ELb1ELb0ELb0ELb1ELb1ELb1ELb1ELb0EEENS1_21CollectiveEpilogueFwdINS6_IJSA_SA_SB_EEES9_NS_10bfloat16_tESG_Li256ELb1ELb1ELb1ELb1EEENS1_36VarlenDynamicPersistentTileSchedulerILi128ELi160ELi256ELi128ELb1ELb1ELb1ELb1ELb1ELb1EEEEEEEEEvNT_6ParamsE,@function
        .size           _ZN7cutlass13device_kernelIN5flash11enable_sm90INS1_16FlashAttnFwdSm90INS1_25CollectiveMainloopFwdSm90ILi2EN4cute5tupleIJNS5_1CILi1EEES8_S8_EEENS6_IJNS7_ILi128EEENS7_ILi160EEENS7_ILi192EEEEEELi128ENS_12float_e4m3_tEfNS_4arch4Sm90ELb1ELb0ELb0ELb1ELb1ELb0ELb0ELb1ELb1ELb1ELb1ELb0EEENS1_21CollectiveEpilogueFwdINS6_IJSA_SA_SB_EEES9_NS_10bfloat16_tESG_Li256ELb1ELb1ELb1ELb1EEENS1_36VarlenDynamicPersistentTileSchedulerILi128ELi160ELi256ELi128ELb1ELb1ELb1ELb1ELb1ELb1EEEEEEEEEvNT_6ParamsE,(.L_x_16 - _ZN7cutlass13device_kernelIN5flash11enable_sm90INS1_16FlashAttnFwdSm90INS1_25CollectiveMainloopFwdSm90ILi2EN4cute5tupleIJNS5_1CILi1EEES8_S8_EEENS6_IJNS7_ILi128EEENS7_ILi160EEENS7_ILi192EEEEEELi128ENS_12float_e4m3_tEfNS_4arch4Sm90ELb1ELb0ELb0ELb1ELb1ELb0ELb0ELb1ELb1ELb1ELb1ELb0EEENS1_21CollectiveEpilogueFwdINS6_IJSA_SA_SB_EEES9_NS_10bfloat16_tESG_Li256ELb1ELb1ELb1ELb1EEENS1_36VarlenDynamicPersistentTileSchedulerILi128ELi160ELi256ELi128ELb1ELb1ELb1ELb1ELb1ELb1EEEEEEEEEvNT_6ParamsE)
        .other          _ZN7cutlass13device_kernelIN5flash11enable_sm90INS1_16FlashAttnFwdSm90INS1_25CollectiveMainloopFwdSm90ILi2EN4cute5tupleIJNS5_1CILi1EEES8_S8_EEENS6_IJNS7_ILi128EEENS7_ILi160EEENS7_ILi192EEEEEELi128ENS_12float_e4m3_tEfNS_4arch4Sm90ELb1ELb0ELb0ELb1ELb1ELb0ELb0ELb1ELb1ELb1ELb1ELb0EEENS1_21CollectiveEpilogueFwdINS6_IJSA_SA_SB_EEES9_NS_10bfloat16_tESG_Li256ELb1ELb1ELb1ELb1EEENS1_36VarlenDynamicPersistentTileSchedulerILi128ELi160ELi256ELi128ELb1ELb1ELb1ELb1ELb1ELb1EEEEEEEEEvNT_6ParamsE,@"STO_CUDA_ENTRY STV_DEFAULT"
_ZN7cutlass13device_kernelIN5flash11enable_sm90INS1_16FlashAttnFwdSm90INS1_25CollectiveMainloopFwdSm90ILi2EN4cute5tupleIJNS5_1CILi1EEES8_S8_EEENS6_IJNS7_ILi128EEENS7_ILi160EEENS7_ILi192EEEEEELi128ENS_12float_e4m3_tEfNS_4arch4Sm90ELb1ELb0ELb0ELb1ELb1ELb0ELb0ELb1ELb1ELb1ELb1ELb0EEENS1_21CollectiveEpilogueFwdINS6_IJSA_SA_SB_EEES9_NS_10bfloat16_tESG_Li256ELb1ELb1ELb1ELb1EEENS1_36VarlenDynamicPersistentTileSchedulerILi128ELi160ELi256ELi128ELb1ELb1ELb1ELb1ELb1ELb1EEEEEEEEEvNT_6ParamsE:
[----:B------:R-:W-:Y:S01]  /*0000*/  LDC R1, c[0x0][0x37c] ;  /* 0x0000df00ff017b82 */ /* 0x000fe20000000800 */
[----:B------:R-:W-:Y:S05]  /*0010*/  EXIT ;  /* 0x000000000000794d */ /* 0x000fea0003800000 */
.L_x_7:
        /* <DEDUP_REMOVED lines=14> */
.L_x_16:


//--------------------- .text._ZN7cutlass13device_kernelIN5flash11enable_sm90INS1_16FlashAttnFwdSm90INS1_25CollectiveMainloopFwdSm90ILi2EN4cute5tupleIJNS5_1CILi1EEES8_S8_EEENS6_IJNS7_ILi128EEENS7_ILi160EEENS7_ILi192EEEEEELi128ENS_12float_e4m3_tEfNS_4arch4Sm90ELb1ELb0ELb0ELb1ELb1ELb1ELb0ELb1ELb1ELb1ELb1ELb0EEENS1_21CollectiveEpilogueFwdINS6_IJSA_SA_SB_EEES9_NS_10bfloat16_tESG_Li256ELb1ELb1ELb1ELb1EEENS1_36VarlenDynamicPersistentTileSchedulerILi128ELi160ELi256ELi128ELb1ELb1ELb1ELb1ELb1ELb1EEEEEEEEEvNT_6ParamsE --------------------------
	.section	.text._ZN7cutlass13device_kernelIN5flash11enable_sm90INS1_16FlashAttnFwdSm90INS1_25CollectiveMainloopFwdSm90ILi2EN4cute5tupleIJNS5_1CILi1EEES8_S8_EEENS6_IJNS7_ILi128EEENS7_ILi160EEENS7_ILi192EEEEEELi128ENS_12float_e4m3_tEfNS_4arch4Sm90ELb1ELb0ELb0ELb1ELb1ELb1ELb0ELb1ELb1ELb1ELb1ELb0EEENS1_21CollectiveEpilogueFwdINS6_IJSA_SA_SB_EEES9_NS_10bfloat16_tESG_Li256ELb1ELb1ELb1ELb1EEENS1_36VarlenDynamicPersistentTileSchedulerILi128ELi160ELi256ELi128ELb1ELb1ELb1ELb1ELb1ELb1EEEEEEEEEvNT_6ParamsE,"ax",@progbits
	.align	128
.text._ZN7cutlass13device_kernelIN5flash11enable_sm90INS1_16FlashAttnFwdSm90INS1_25CollectiveMainloopFwdSm90ILi2EN4cute5tupleIJNS5_1CILi1EEES8_S8_EEENS6_IJNS7_ILi128EEENS7_ILi160EEENS7_ILi192EEEEEELi128ENS_12float_e4m3_tEfNS_4arch4Sm90ELb1ELb0ELb0ELb1ELb1ELb1ELb0ELb1ELb1ELb1ELb1ELb0EEENS1_21CollectiveEpilogueFwdINS6_IJSA_SA_SB_EEES9_NS_10bfloat16_tESG_Li256ELb1ELb1ELb1ELb1EEENS1_36VarlenDynamicPersistentTileSchedulerILi128ELi160ELi256ELi128ELb1ELb1ELb1ELb1ELb1ELb1EEEEEEEEEvNT_6ParamsE:
        .type           _ZN7cutlass13device_kernelIN5flash11enable_sm90INS1_16FlashAttnFwdSm90INS1_25CollectiveMainloopFwdSm90ILi2EN4cute5tupleIJNS5_1CILi1EEES8_S8_EEENS6_IJNS7_ILi128EEENS7_ILi160EEENS7_ILi192EEEEEELi128ENS_12float_e4m3_tEfNS_4arch4Sm90ELb1ELb0ELb0ELb1ELb1ELb1ELb0ELb1ELb1ELb1ELb1ELb0EEENS1_21CollectiveEpilogueFwdINS6_IJSA_SA_SB_EEES9_NS_10bfloat16_tESG_Li256ELb1ELb1ELb1ELb1EEENS1_36VarlenDynamicPersistentTileSchedulerILi128ELi160ELi256ELi128ELb1ELb1ELb1ELb1ELb1ELb1EEEEEEEEEvNT_6ParamsE,@function
        .size           _ZN7cutlass13device_kernelIN5flash11enable_sm90INS1_16FlashAttnFwdSm90INS1_25CollectiveMainloopFwdSm90ILi2EN4cute5tupleIJNS5_1CILi1EEES8_S8_EEENS6_IJNS7_ILi128EEENS7_ILi160EEENS7_ILi192EEEEEELi128ENS_12float_e4m3_tEfNS_4arch4Sm90ELb1ELb0ELb0ELb1ELb1ELb1ELb0ELb1ELb1ELb1ELb1ELb0EEENS1_21CollectiveEpilogueFwdINS6_IJSA_SA_SB_EEES9_NS_10bfloat16_tESG_Li256ELb1ELb1ELb1ELb1EEENS1_36VarlenDynamicPersistentTileSchedulerILi128ELi160ELi256ELi128ELb1ELb1ELb1ELb1ELb1ELb1EEEEEEEEEvNT_6ParamsE,(.L_x_17 - _ZN7cutlass13device_kernelIN5flash11enable_sm90INS1_16FlashAttnFwdSm90INS1_25CollectiveMainloopFwdSm90ILi2EN4cute5tupleIJNS5_1CILi1EEES8_S8_EEENS6_IJNS7_ILi128EEENS7_ILi160EEENS7_ILi192EEEEEELi128ENS_12float_e4m3_tEfNS_4arch4Sm90ELb1ELb0ELb0ELb1ELb1ELb1ELb0ELb1ELb1ELb1ELb1ELb0EEENS1_21CollectiveEpilogueFwdINS6_IJSA_SA_SB_EEES9_NS_10bfloat16_tESG_Li256ELb1ELb1ELb1ELb1EEENS1_36VarlenDynamicPersistentTileSchedulerILi128ELi160ELi256ELi128ELb1ELb1ELb1ELb1ELb1ELb1EEEEEEEEEvNT_6ParamsE)
        .other          _ZN7cutlass13device_kernelIN5flash11enable_sm90INS1_16FlashAttnFwdSm90INS1_25CollectiveMainloopFwdSm90ILi2EN4cute5tupleIJNS5_1CILi1EEES8_S8_EEENS6_IJNS7_ILi128EEENS7_ILi160EEENS7_ILi192EEEEEELi128ENS_12float_e4m3_tEfNS_4arch4Sm90ELb1ELb0ELb0ELb1ELb1ELb1ELb0ELb1ELb1ELb1ELb1ELb0EEENS1_21CollectiveEpilogueFwdINS6_IJSA_SA_SB_EEES9_NS_10bfloat16_tESG_Li256ELb1ELb1ELb1ELb1EEENS1_36VarlenDynamicPersistentTileSchedulerILi128ELi160ELi256ELi128ELb1ELb1ELb1ELb1ELb1ELb1EEEEEEEEEvNT_6ParamsE,@"STO_CUDA_ENTRY STV_DEFAULT"
_ZN7cutlass13device_kernelIN5flash11enable_sm90INS1_16FlashAttnFwdSm90INS1_25CollectiveMainloopFwdSm90ILi2EN4cute5tupleIJNS5_1CILi1EEES8_S8_EEENS6_IJNS7_ILi128EEENS7_ILi160EEENS7_ILi192EEEEEELi128ENS_12float_e4m3_tEfNS_4arch4Sm90ELb1ELb0ELb0ELb1ELb1ELb1ELb0ELb1ELb1ELb1ELb1ELb0EEENS1_21CollectiveEpilogueFwdINS6_IJSA_SA_SB_EEES9_NS_10bfloat16_tESG_Li256ELb1ELb1ELb1ELb1EEENS1_36VarlenDynamicPersistentTileSchedulerILi128ELi160ELi256ELi128ELb1ELb1ELb1ELb1ELb1ELb1EEEEEEEEEvNT_6ParamsE:
[----:B------:R-:W-:Y:S01]  /*0000*/  LDC R1, c[0x0][0x37c] ;  /* 0x0000df00ff017b82 */ /* 0x000fe20000000800 */
[----:B------:R-:W-:Y:S05]  /*0010*/  EXIT ;  /* 0x000000000000794d */ /* 0x000fea0003800000 */
.L_x_8:
        /* <DEDUP_REMOVED lines=14> */
.L_x_17:


//--------------------- .nv.shared.reserved.0     --------------------------
	.section	.nv.shared.reserved.0,"aw",@nobits
	.weak		__nv_reservedSMEM_offset_0_alias
	.size		__nv_reservedSMEM_offset_0_alias, 0, 64
	.other		__nv_reservedSMEM_offset_0_alias,@"STO_CUDA_RESERVED_SHARED STV_DEFAULT"
__nv_reservedSMEM_offset_0_alias:
	.zero		0
	.zero		64


//--------------------- .nv.global                --------------------------
	.section	.nv.global,"aw",@nobits
.nv.global:
	.type		_ZN82_INTERNAL_aa131164_46_flash_fwd_hdim192_128_e4m3_paged_split_sm90_cu_49158569_30334cute1_E,@object
	.size		_ZN82_INTERNAL_aa131164_46_flash_fwd_hdim192_128_e4m3_paged_split_sm90_cu_49158569_30334cute1_E,(_ZN82_INTERNAL_aa131164_46_flash_fwd_hdim192_128_e4m3_paged_split_sm90_cu_49158569_30334cuda3std3__45__cpo6cbeginE - _ZN82_INTERNAL_aa131164_46_flash_fwd_hdim192_128_e4m3_paged_split_sm90_cu_49158569_30334cute1_E)
_ZN82_INTERNAL_aa131164_46_flash_fwd_hdim192_128_e4m3_paged_split_sm90_cu_49158569_30334cute1_E:
	.zero		1
	.type		_ZN82_INTERNAL_aa131164_46_flash_fwd_hdim192_128_e4m3_paged_split_sm90_cu_49158569_30334cuda3std3__45__cpo6cbeginE,@object
	.size		_ZN82_INTERNAL_aa131164_46_flash_fwd_hdim192_128_e4m3_paged_split_sm90_cu_49158569_30334cuda3std3__45__cpo6cbeginE,(_ZN82_INTERNAL_aa131164_46_flash_fwd_hdim192_128_e4m3_paged_split_sm90_cu_49158569_30334cuda3std3__48in_placeE - _ZN82_INTERNAL_aa131164_46_flash_fwd_hdim192_128_e4m3_paged_split_sm90_cu_49158569_30334cuda3std3__45__cpo6cbeginE)
_ZN82_INTERNAL_aa131164_46_flash_fwd_hdim192_128_e4m3_paged_split_sm90_cu_49158569_30334cuda3std3__45__cpo6cbeginE:
	.zero		1
	.type		_ZN82_INTERNAL_aa131164_46_flash_fwd_hdim192_128_e4m3_paged_split_sm90_cu_49158569_30334cuda3std3__48in_placeE,@object
	.size		_ZN82_INTERNAL_aa131164_46_flash_fwd_hdim192_128_e4m3_paged_split_sm90_cu_49158569_30334cuda3std3__48in_placeE,(_ZN82_INTERNAL_aa131164_46_flash_fwd_hdim192_128_e4m3_paged_split_sm90_cu_49158569_30334cuda3std6ranges3__45__cpo9iter_moveE - _ZN82_INTERNAL_aa131164_46_flash_fwd_hdim192_128_e4m3_paged_split_sm90_cu_49158569_30334cuda3std3__48in_placeE)
_ZN82_INTERNAL_aa131164_46_flash_fwd_hdim192_128_e4m3_paged_split_sm90_cu_49158569_30334cuda3std3__48in_placeE:
	.zero		1
	.type		_ZN82_INTERNAL_aa131164_46_flash_fwd_hdim192_128_e4m3_paged_split_sm90_cu_49158569_30334cuda3std6ranges3__45__cpo9iter_moveE,@object
	.size		_ZN82_INTERNAL_aa131164_46_flash_fwd_hdim192_128_e4m3_paged_split_sm90_cu_49158569_30334cuda3std6ranges3__45__cpo9iter_moveE,(_ZN82_INTERNAL_aa131164_46_flash_fwd_hdim192_128_e4m3_paged_split_sm90_cu_49158569_30334cuda3std3__45__cpo5beginE - _ZN82_INTERNAL_aa131164_46_flash_fwd_hdim192_128_e4m3_paged_split_sm90_cu_49158569_30334cuda3std6ranges3__45__cpo9iter_moveE)
_ZN82_INTERNAL_aa131164_46_flash_fwd_hdim192_128_e4m3_paged_split_sm90_cu_49158569_30334cuda3std6ranges3__45__cpo9iter_moveE:
	.zero		1
	.type		_ZN82_INTERNAL_aa131164_46_flash_fwd_hdim192_128_e4m3_paged_split_sm90_cu_49158569_30334cuda3std3__45__cpo5beginE,@object
	.size		_ZN82_INTERNAL_aa131164_46_flash_fwd_hdim192_128_e4m3_paged_split_sm90_cu_49158569_30334cuda3std3__45__cpo5beginE,(_ZN82_INTERNAL_aa131164_46_flash_fwd_hdim192_128_e4m3_paged_split_sm90_cu_49158569_30334cuda3std3__484_GLOBAL__N__aa131164_46_flash_fwd_hdim192_128_e4m3_paged_split_sm90_cu_49158569_30336ignoreE - _ZN82_INTERNAL_aa131164_46_flash_fwd_hdim192_128_e4m3_paged_split_sm90_cu_49158569_30334cuda3std3__45__cpo5beginE)
_ZN82_INTERNAL_aa131164_46_flash_fwd_hdim192_128_e4m3_paged_split_sm90_cu_49158569_30334cuda3std3__45__cpo5beginE:
	.zero		1
	.type		_ZN82_INTERNAL_aa131164_46_flash_fwd_hdim192_128_e4m3_paged_split_sm90_cu_49158569_30334cuda3std3__484_GLOBAL__N__aa131164_46_flash_fwd_hdim192_128_e4m3_paged_split_sm90_cu_49158569_30336ignoreE,@object
	.size		_ZN82_INTERNAL_aa131164_46_flash_fwd_hdim192_128_e4m3_paged_split_sm90_cu_49158569_30334cuda3std3__484_GLOBAL__N__aa131164_46_flash_fwd_hdim192_128_e4m3_paged_split_sm90_cu_49158569_30336ignoreE,(_ZN82_INTERNAL_aa131164_46_flash_fwd_hdim192_128_e4m3_paged_split_sm90_cu_49158569_30334cute7productE - _ZN82_INTERNAL_aa131164_46_flash_fwd_hdim192_128_e4m3_paged_split_sm90_cu_49158569_30334cuda3std3__484_GLOBAL__N__aa131164_46_flash_fwd_hdim192_128_e4m3_paged_split_sm90_cu_49158569_30336ignoreE)
_ZN82_INTERNAL_aa131164_46_flash_fwd_hdim192_128_e4m3_paged_split_sm90_cu_49158569_30334cuda3std3__484_GLOBAL__N__aa131164_46_flash_fwd_hdim192_128_e4m3_paged_split_sm90_cu_49158569_30336ignoreE:
	.zero		1
	.type		_ZN82_INTERNAL_aa131164_46_flash_fwd_hdim192_128_e4m3_paged_split_sm90_cu_49158569_30334cute7productE,@object
	.size		_ZN82_INTERNAL_aa131164_46_flash_fwd_hdim192_128_e4m3_paged_split_sm90_cu_49158569_30334cute7productE,(_ZN82_INTERNAL_aa131164_46_flash_fwd_hdim192_128_e4m3_paged_split_sm90_cu_49158569_30334cuda3std3__45__cpo3endE - _ZN82_INTERNAL_aa131164_46_flash_fwd_hdim192_128_e4m3_paged_split_sm90_cu_49158569_30334cute7productE)
_ZN82_INTERNAL_aa131164_46_flash_fwd_hdim192_128_e4m3_paged_split_sm90_cu_49158569_30334cute7productE:
	.zero		1
	.type		_ZN82_INTERNAL_aa131164_46_flash_fwd_hdim192_128_e4m3_paged_split_sm90_cu_49158569_30334cuda3std3__45__cpo3endE,@object
	.size		_ZN82_INTERNAL_aa131164_46_flash_fwd_hdim192_128_e4m3_paged_split_sm90_cu_49158569_30334cuda3std3__45__cpo3endE,(_ZN82_INTERNAL_aa131164_46_flash_fwd_hdim192_128_e4m3_paged_split_sm90_cu_49158569_30334cuda3std3__419piecewise_constructE - _ZN82_INTERNAL_aa131164_46_flash_fwd_hdim192_128_e4m3_paged_split_sm90_cu_49158569_30334cuda3std3__45__cpo3endE)
_ZN82_INTERNAL_aa131164_46_flash_fwd_hdim192_128_e4m3_paged_split_sm90_cu_49158569_30334cuda3std3__45__cpo3endE:
	.zero		1
	.type		_ZN82_INTERNAL_aa131164_46_flash_fwd_hdim192_128_e4m3_paged_split_sm90_cu_49158569_30334cuda3std3__419piecewise_constructE,@object
	.size		_ZN82_INTERNAL_aa131164_46_flash_fwd_hdim192_128_e4m3_paged_split_sm90_cu_49158569_30334cuda3std3__419piecewise_constructE,(_ZN82_INTERNAL_aa131164_46_flash_fwd_hdim192_128_e4m3_paged_split_sm90_cu_49158569_30334cuda3std3__45__cpo4cendE - _ZN82_INTERNAL_aa131164_46_flash_fwd_hdim192_128_e4m3_paged_split_sm90_cu_49158569_30334cuda3std3__419piecewise_constructE)
_ZN82_INTERNAL_aa131164_46_flash_fwd_hdim192_128_e4m3_paged_split_sm90_cu_49158569_30334cuda3std3__419piecewise_constructE:
	.zero		1
	.type		_ZN82_INTERNAL_aa131164_46_flash_fwd_hdim192_128_e4m3_paged_split_sm90_cu_49158569_30334cuda3std3__45__cpo4cendE,@object
	.size		_ZN82_INTERNAL_aa131164_46_flash_fwd_hdim192_128_e4m3_paged_split_sm90_cu_49158569_30334cuda3std3__45__cpo4cendE,(_ZN82_INTERNAL_aa131164_46_flash_fwd_hdim192_128_e4m3_paged_split_sm90_cu_49158569_30334cuda3std6ranges3__45__cpo4swapE - _ZN82_INTERNAL_aa131164_46_flash_fwd_hdim192_128_e4m3_paged_split_sm90_cu_49158569_30334cuda3std3__45__cpo4cendE)
_ZN82_INTERNAL_aa131164_46_flash_fwd_hdim192_128_e4m3_paged_split_sm90_cu_49158569_30334cuda3std3__45__cpo4cendE:
	.zero		1
	.type		_ZN82_INTERNAL_aa131164_46_flash_fwd_hdim192_128_e4m3_paged_split_sm90_cu_49158569_30334cuda3std6ranges3__45__cpo4swapE,@object
	.size		_ZN82_INTERNAL_aa131164_46_flash_fwd_hdim192_128_e4m3_paged_split_sm90_cu_49158569_30334cuda3std6ranges3__45__cpo4swapE,(.L_7 - _ZN82_INTERNAL_aa131164_46_flash_fwd_hdim192_128_e4m3_paged_split_sm90_cu_49158569_30334cuda3std6ranges3__45__cpo4swapE)
_ZN82_INTERNAL_aa131164_46_flash_fwd_hdim192_128_e4m3_paged_split_sm90_cu_49158569_30334cuda3std6ranges3__45__cpo4swapE:
	.zero		1
.L_7:


//--------------------- .nv.constant0._ZN7cutlass13device_kernelIN5flash11enable_sm90INS1_16FlashAttnFwdSm90INS1_25CollectiveMainloopFwdSm90ILi2EN4cute5tupleIJNS5_1CILi1EEES8_S8_EEENS6_IJNS7_ILi128EEENS7_ILi160EEENS7_ILi192EEEEEELi128ENS_12float_e4m3_tEfNS_4arch4Sm90ELb0ELb0ELb0ELb0ELb1ELb0ELb0ELb1ELb1ELb1ELb1ELb0EEENS1_21CollectiveEpilogueFwdINS6_IJSA_SA_SB_EEES9_NS_10bfloat16_tESG_Li256ELb0ELb1ELb1ELb1EEENS1_19SingleTileSchedulerILb0ELb1ELb1ELi128EEEEEEEEEvNT_6ParamsE --------------------------
	.section	.nv.constant0._ZN7cutlass13device_kernelIN5flash11enable_sm90INS1_16FlashAttnFwdSm90INS1_25CollectiveMainloopFwdSm90ILi2EN4cute5tupleIJNS5_1CILi1EEES8_S8_EEENS6_IJNS7_ILi128EEENS7_ILi160EEENS7_ILi192EEEEEELi128ENS_12float_e4m3_tEfNS_4arch4Sm90ELb0ELb0ELb0ELb0ELb1ELb0ELb0ELb1ELb1ELb1ELb1ELb0EEENS1_21CollectiveEpilogueFwdINS6_IJSA_SA_SB_EEES9_NS_10bfloat16_tESG_Li256ELb0ELb1ELb1ELb1EEENS1_19SingleTileSchedulerILb0ELb1ELb1ELi128EEEEEEEEEvNT_6ParamsE,"a",@progbits
	.sectionflags	@""
	.align	4
.nv.constant0._ZN7cutlass13device_kernelIN5flash11enable_sm90INS1_16FlashAttnFwdSm90INS1_25CollectiveMainloopFwdSm90ILi2EN4cute5tupleIJNS5_1CILi1EEES8_S8_EEENS6_IJNS7_ILi128EEENS7_ILi160EEENS7_ILi192EEEEEELi128ENS_12float_e4m3_tEfNS_4arch4Sm90ELb0ELb0ELb0ELb0ELb1ELb0ELb0ELb1ELb1ELb1ELb1ELb0EEENS1_21CollectiveEpilogueFwdINS6_IJSA_SA_SB_EEES9_NS_10bfloat16_tESG_Li256ELb0ELb1ELb1ELb1EEENS1_19SingleTileSchedulerILb0ELb1ELb1ELi128EEEEEEEEEvNT_6ParamsE:
	.zero		3456


//--------------------- .nv.constant0._ZN7cutlass13device_kernelIN5flash11enable_sm90INS1_16FlashAttnFwdSm90INS1_25CollectiveMainloopFwdSm90ILi2EN4cute5tupleIJNS5_1CILi1EEES8_S8_EEENS6_IJNS7_ILi128EEENS7_ILi160EEENS7_ILi192EEEEEELi128ENS_12float_e4m3_tEfNS_4arch4Sm90ELb0ELb0ELb0ELb1ELb1ELb0ELb0ELb1ELb1ELb1ELb1ELb0EEENS1_21CollectiveEpilogueFwdINS6_IJSA_SA_SB_EEES9_NS_10bfloat16_tESG_Li256ELb1ELb1ELb1ELb1EEENS1_36VarlenDynamicPersistentTileSchedulerILi128ELi160ELi256ELi128ELb1ELb1ELb1ELb0ELb1ELb1EEEEEEEEEvNT_6ParamsE --------------------------
	.section	.nv.constant0._ZN7cutlass13device_kernelIN5flash11enable_sm90INS1_16FlashAttnFwdSm90INS1_25CollectiveMainloopFwdSm90ILi2EN4cute5tupleIJNS5_1CILi1EEES8_S8_EEENS6_IJNS7_ILi128EEENS7_ILi160EEENS7_ILi192EEEEEELi128ENS_12float_e4m3_tEfNS_4arch4Sm90ELb0ELb0ELb0ELb1ELb1ELb0ELb0ELb1ELb1ELb1ELb1ELb0EEENS1_21CollectiveEpilogueFwdINS6_IJSA_SA_SB_EEES9_NS_10bfloat16_tESG_Li256ELb1ELb1ELb1ELb1EEENS1_36VarlenDynamicPersistentTileSchedulerILi128ELi160ELi256ELi128ELb1ELb1ELb1ELb0ELb1ELb1EEEEEEEEEvNT_6ParamsE,"a",@progbits
	.sectionflags	@""
	.align	4
.nv.constant0._ZN7cutlass13device_kernelIN5flash11enable_sm90INS1_16FlashAttnFwdSm90INS1_25CollectiveMainloopFwdSm90ILi2EN4cute5tupleIJNS5_1CILi1EEES8_S8_EEENS6_IJNS7_ILi128EEENS7_ILi160EEENS7_ILi192EEEEEELi128ENS_12float_e4m3_tEfNS_4arch4Sm90ELb0ELb0ELb0ELb1ELb1ELb0ELb0ELb1ELb1ELb1ELb1ELb0EEENS1_21CollectiveEpilogueFwdINS6_IJSA_SA_SB_EEES9_NS_10bfloat16_tESG_Li256ELb1ELb1ELb1ELb1EEENS1_36VarlenDynamicPersistentTileSchedulerILi128ELi160ELi256ELi128ELb1ELb1ELb1ELb0ELb1ELb1EEEEEEEEEvNT_6ParamsE:
	.zero		3584


//--------------------- .nv.constant0._ZN7cutlass13device_kernelIN5flash11enable_sm90INS1_16FlashAttnFwdSm90INS1_25CollectiveMainloopFwdSm90ILi2EN4cute5tupleIJNS5_1CILi1EEES8_S8_EEENS6_IJNS7_ILi128EEENS7_ILi160EEENS7_ILi192EEEEEELi128ENS_12float_e4m3_tEfNS_4arch4Sm90ELb0ELb0ELb0ELb1ELb1ELb1ELb0ELb1ELb1ELb1ELb1ELb0EEENS1_21CollectiveEpilogueFwdINS6_IJSA_SA_SB_EEES9_NS_10bfloat16_tESG_Li256ELb1ELb1ELb1ELb1EEENS1_36VarlenDynamicPersistentTileSchedulerILi128ELi160ELi256ELi128ELb1ELb1ELb1ELb0ELb1ELb1EEEEEEEEEvNT_6ParamsE --------------------------
	.section	.nv.constant0._ZN7cutlass13device_kernelIN5flash11enable_sm90INS1_16FlashAttnFwdSm90INS1_25CollectiveMainloopFwdSm90ILi2EN4cute5tupleIJNS5_1CILi1EEES8_S8_EEENS6_IJNS7_ILi128EEENS7_ILi160EEENS7_ILi192EEEEEELi128ENS_12float_e4m3_tEfNS_4arch4Sm90ELb0ELb0ELb0ELb1ELb1ELb1ELb0ELb1ELb1ELb1ELb1ELb0EEENS1_21CollectiveEpilogueFwdINS6_IJSA_SA_SB_EEES9_NS_10bfloat16_tESG_Li256ELb1ELb1ELb1ELb1EEENS1_36VarlenDynamicPersistentTileSchedulerILi128ELi160ELi256ELi128ELb1ELb1ELb1ELb0ELb1ELb1EEEEEEEEEvNT_6ParamsE,"a",@progbits
	.sectionflags	@""
	.align	4
.nv.constant0._ZN7cutlass13device_kernelIN5flash11enable_sm90INS1_16FlashAttnFwdSm90INS1_25CollectiveMainloopFwdSm90ILi2EN4cute5tupleIJNS5_1CILi1EEES8_S8_EEENS6_IJNS7_ILi128EEENS7_ILi160EEENS7_ILi192EEEEEELi128ENS_12float_e4m3_tEfNS_4arch4Sm90ELb0ELb0ELb0ELb1ELb1ELb1ELb0ELb1ELb1ELb1ELb1ELb0EEENS1_21CollectiveEpilogueFwdINS6_IJSA_SA_SB_EEES9_NS_10bfloat16_tESG_Li256ELb1ELb1ELb1ELb1EEENS1_36VarlenDynamicPersistentTileSchedulerILi128ELi160ELi256ELi128ELb1ELb1ELb1ELb0ELb1ELb1EEEEEEEEEvNT_6ParamsE:
	.zero		3584


//--------------------- .nv.constant0._ZN7cutlass13device_kernelIN5flash11enable_sm90INS1_16FlashAttnFwdSm90INS1_25CollectiveMainloopFwdSm90ILi2EN4cute5tupleIJNS5_1CILi1EEES8_S8_EEENS6_IJNS7_ILi128EEESA_NS7_ILi192EEEEEELi128ENS_12float_e4m3_tEfNS_4arch4Sm90ELb0ELb1ELb0ELb0ELb1ELb0ELb0ELb1ELb1ELb1ELb1ELb0EEENS1_21CollectiveEpilogueFwdINS6_IJSA_SA_SA_EEES9_NS_10bfloat16_tESF_Li256ELb0ELb1ELb1ELb1EEENS1_19SingleTileSchedulerILb0ELb1ELb1ELi128EEEEEEEEEvNT_6ParamsE --------------------------
	.section	.nv.constant0._ZN7cutlass13device_kernelIN5flash11enable_sm90INS1_16FlashAttnFwdSm90INS1_25CollectiveMainloopFwdSm90ILi2EN4cute5tupleIJNS5_1CILi1EEES8_S8_EEENS6_IJNS7_ILi128EEESA_NS7_ILi192EEEEEELi128ENS_12float_e4m3_tEfNS_4arch4Sm90ELb0ELb1ELb0ELb0ELb1ELb0ELb0ELb1ELb1ELb1ELb1ELb0EEENS1_21CollectiveEpilogueFwdINS6_IJSA_SA_SA_EEES9_NS_10bfloat16_tESF_Li256ELb0ELb1ELb1ELb1EEENS1_19SingleTileSchedulerILb0ELb1ELb1ELi128EEEEEEEEEvNT_6ParamsE,"a",@progbits
	.sectionflags	@""
	.align	4
.nv.constant0._ZN7cutlass13device_kernelIN5flash11enable_sm90INS1_16FlashAttnFwdSm90INS1_25CollectiveMainloopFwdSm90ILi2EN4cute5tupleIJNS5_1CILi1EEES8_S8_EEENS6_IJNS7_ILi128EEESA_NS7_ILi192EEEEEELi128ENS_12float_e4m3_tEfNS_4arch4Sm90ELb0ELb1ELb0ELb0ELb1ELb0ELb0ELb1ELb1ELb1ELb1ELb0EEENS1_21CollectiveEpilogueFwdINS6_IJSA_SA_SA_EEES9_NS_10bfloat16_tESF_Li256ELb0ELb1ELb1ELb1EEENS1_19SingleTileSchedulerILb0ELb1ELb1ELi128EEEEEEEEEvNT_6ParamsE:
	.zero		3456


//--------------------- .nv.constant0._ZN7cutlass13device_kernelIN5flash11enable_sm90INS1_16FlashAttnFwdSm90INS1_25CollectiveMainloopFwdSm90ILi2EN4cute5tupleIJNS5_1CILi1EEES8_S8_EEENS6_IJNS7_ILi128EEESA_NS7_ILi192EEEEEELi128ENS_12float_e4m3_tEfNS_4arch4Sm90ELb0ELb1ELb0ELb1ELb1ELb0ELb0ELb1ELb1ELb1ELb1ELb0EEENS1_21CollectiveEpilogueFwdINS6_IJSA_SA_SA_EEES9_NS_10bfloat16_tESF_Li256ELb1ELb1ELb1ELb1EEENS1_36VarlenDynamicPersistentTileSchedulerILi128ELi128ELi256ELi128ELb1ELb1ELb1ELb1ELb0ELb1EEEEEEEEEvNT_6ParamsE --------------------------
	.section	.nv.constant0._ZN7cutlass13device_kernelIN5flash11enable_sm90INS1_16FlashAttnFwdSm90INS1_25CollectiveMainloopFwdSm90ILi2EN4cute5tupleIJNS5_1CILi1EEES8_S8_EEENS6_IJNS7_ILi128EEESA_NS7_ILi192EEEEEELi128ENS_12float_e4m3_tEfNS_4arch4Sm90ELb0ELb1ELb0ELb1ELb1ELb0ELb0ELb1ELb1ELb1ELb1ELb0EEENS1_21CollectiveEpilogueFwdINS6_IJSA_SA_SA_EEES9_NS_10bfloat16_tESF_Li256ELb1ELb1ELb1ELb1EEENS1_36VarlenDynamicPersistentTileSchedulerILi128ELi128ELi256ELi128ELb1ELb1ELb1ELb1ELb0ELb1EEEEEEEEEvNT_6ParamsE,"a",@progbits
	.sectionflags	@""
	.align	4
.nv.constant0._ZN7cutlass13device_kernelIN5flash11enable_sm90INS1_16FlashAttnFwdSm90INS1_25CollectiveMainloopFwdSm90ILi2EN4cute5tupleIJNS5_1CILi1EEES8_S8_EEENS6_IJNS7_ILi128EEESA_NS7_ILi192EEEEEELi128ENS_12float_e4m3_tEfNS_4arch4Sm90ELb0ELb1ELb0ELb1ELb1ELb0ELb0ELb1ELb1ELb1ELb1ELb0EEENS1_21CollectiveEpilogueFwdINS6_IJSA_SA_SA_EEES9_NS_10bfloat16_tESF_Li256ELb1ELb1ELb1ELb1EEENS1_36VarlenDynamicPersistentTileSchedulerILi128ELi128ELi256ELi128ELb1ELb1ELb1ELb1ELb0ELb1EEEEEEEEEvNT_6ParamsE:
	.zero		3584


//--------------------- .nv.constant0._ZN7cutlass13device_kernelIN5flash11enable_sm90INS1_16FlashAttnFwdSm90INS1_25CollectiveMainloopFwdSm90ILi2EN4cute5tupleIJNS5_1CILi1EEES8_S8_EEENS6_IJNS7_ILi128EEESA_NS7_ILi192EEEEEELi128ENS_12float_e4m3_tEfNS_4arch4Sm90ELb0ELb1ELb0ELb1ELb1ELb1ELb0ELb1ELb1ELb1ELb1ELb0EEENS1_21CollectiveEpilogueFwdINS6_IJSA_SA_SA_EEES9_NS_10bfloat16_tESF_Li256ELb1ELb1ELb1ELb1EEENS1_36VarlenDynamicPersistentTileSchedulerILi128ELi128ELi256ELi128ELb1ELb1ELb1ELb1ELb0ELb1EEEEEEEEEvNT_6ParamsE --------------------------
	.section	.nv.constant0._ZN7cutlass13device_kernelIN5flash11enable_sm90INS1_16FlashAttnFwdSm90INS1_25CollectiveMainloopFwdSm90ILi2EN4cute5tupleIJNS5_1CILi1EEES8_S8_EEENS6_IJNS7_ILi128EEESA_NS7_ILi192EEEEEELi128ENS_12float_e4m3_tEfNS_4arch4Sm90ELb0ELb1ELb0ELb1ELb1ELb1ELb0ELb1ELb1ELb1ELb1ELb0EEENS1_21CollectiveEpilogueFwdINS6_IJSA_SA_SA_EEES9_NS_10bfloat16_tESF_Li256ELb1ELb1ELb1ELb1EEENS1_36VarlenDynamicPersistentTileSchedulerILi128ELi128ELi256ELi128ELb1ELb1ELb1ELb1ELb0ELb1EEEEEEEEEvNT_6ParamsE,"a",@progbits
	.sectionflags	@""
	.align	4
.nv.constant0._ZN7cutlass13device_kernelIN5flash11enable_sm90INS1_16FlashAttnFwdSm90INS1_25CollectiveMainloopFwdSm90ILi2EN4cute5tupleIJNS5_1CILi1EEES8_S8_EEENS6_IJNS7_ILi128EEESA_NS7_ILi192EEEEEELi128ENS_12float_e4m3_tEfNS_4arch4Sm90ELb0ELb1ELb0ELb1ELb1ELb1ELb0ELb1ELb1ELb1ELb1ELb0EEENS1_21CollectiveEpilogueFwdINS6_IJSA_SA_SA_EEES9_NS_10bfloat16_tESF_Li256ELb1ELb1ELb1ELb1EEENS1_36VarlenDynamicPersistentTileSchedulerILi128ELi128ELi256ELi128ELb1ELb1ELb1ELb1ELb0ELb1EEEEEEEEEvNT_6ParamsE:
	.zero		3584


//--------------------- .nv.constant0._ZN7cutlass13device_kernelIN5flash11enable_sm90INS1_16FlashAttnFwdSm90INS1_25CollectiveMainloopFwdSm90ILi2EN4cute5tupleIJNS5_1CILi1EEES8_S8_EEENS6_IJNS7_ILi128EEENS7_ILi160EEENS7_ILi192EEEEEELi128ENS_12float_e4m3_tEfNS_4arch4Sm90ELb1ELb0ELb0ELb0ELb1ELb0ELb0ELb1ELb1ELb1ELb1ELb0EEENS1_21CollectiveEpilogueFwdINS6_IJSA_SA_SB_EEES9_NS_10bfloat16_tESG_Li256ELb0ELb1ELb1ELb1EEENS1_19SingleTileSchedulerILb0ELb1ELb1ELi128EEEEEEEEEvNT_6ParamsE --------------------------
	.section	.nv.constant0._ZN7cutlass13device_kernelIN5flash11enable_sm90INS1_16FlashAttnFwdSm90INS1_25CollectiveMainloopFwdSm90ILi2EN4cute5tupleIJNS5_1CILi1EEES8_S8_EEENS6_IJNS7_ILi128EEENS7_ILi160EEENS7_ILi192EEEEEELi128ENS_12float_e4m3_tEfNS_4arch4Sm90ELb1ELb0ELb0ELb0ELb1ELb0ELb0ELb1ELb1ELb1ELb1ELb0EEENS1_21CollectiveEpilogueFwdINS6_IJSA_SA_SB_EEES9_NS_10bfloat16_tESG_Li256ELb0ELb1ELb1ELb1EEENS1_19SingleTileSchedulerILb0ELb1ELb1ELi128EEEEEEEEEvNT_6ParamsE,"a",@progbits
	.sectionflags	@""
	.align	4
.nv.constant0._ZN7cutlass13device_kernelIN5flash11enable_sm90INS1_16FlashAttnFwdSm90INS1_25CollectiveMainloopFwdSm90ILi2EN4cute5tupleIJNS5_1CILi1EEES8_S8_EEENS6_IJNS7_ILi128EEENS7_ILi160EEENS7_ILi192EEEEEELi128ENS_12float_e4m3_tEfNS_4arch4Sm90ELb1ELb0ELb0ELb0ELb1ELb0ELb0ELb1ELb1ELb1ELb1ELb0EEENS1_21CollectiveEpilogueFwdINS6_IJSA_SA_SB_EEES9_NS_10bfloat16_tESG_Li256ELb0ELb1ELb1ELb1EEENS1_19SingleTileSchedulerILb0ELb1ELb1ELi128EEEEEEEEEvNT_6ParamsE:
	.zero		3456


//--------------------- .nv.constant0._ZN7cutlass13device_kernelIN5flash11enable_sm90INS1_16FlashAttnFwdSm90INS1_25CollectiveMainloopFwdSm90ILi2EN4cute5tupleIJNS5_1CILi1EEES8_S8_EEENS6_IJNS7_ILi128EEENS7_ILi160EEENS7_ILi192EEEEEELi128ENS_12float_e4m3_tEfNS_4arch4Sm90ELb1ELb0ELb0ELb1ELb1ELb0ELb0ELb1ELb1ELb1ELb1ELb0EEENS1_21CollectiveEpilogueFwdINS6_IJSA_SA_SB_EEES9_NS_10bfloat16_tESG_Li256ELb1ELb1ELb1ELb1EEENS1_36VarlenDynamicPersistentTileSchedulerILi128ELi160ELi256ELi128ELb1ELb1ELb1ELb1ELb1ELb1EEEEEEEEEvNT_6ParamsE --------------------------
	.section	.nv.constant0._ZN7cutlass13device_kernelIN5flash11enable_sm90INS1_16FlashAttnFwdSm90INS1_25CollectiveMainloopFwdSm90ILi2EN4cute5tupleIJNS5_1CILi1EEES8_S8_EEENS6_IJNS7_ILi128EEENS7_ILi160EEENS7_ILi192EEEEEELi128ENS_12float_e4m3_tEfNS_4arch4Sm90ELb1ELb0ELb0ELb1ELb1ELb0ELb0ELb1ELb1ELb1ELb1ELb0EEENS1_21CollectiveEpilogueFwdINS6_IJSA_SA_SB_EEES9_NS_10bfloat16_tESG_Li256ELb1ELb1ELb1ELb1EEENS1_36VarlenDynamicPersistentTileSchedulerILi128ELi160ELi256ELi128ELb1ELb1ELb1ELb1ELb1ELb1EEEEEEEEEvNT_6ParamsE,"a",@progbits
	.sectionflags	@""
	.align	4
.nv.constant0._ZN7cutlass13device_kernelIN5flash11enable_sm90INS1_16FlashAttnFwdSm90INS1_25CollectiveMainloopFwdSm90ILi2EN4cute5tupleIJNS5_1CILi1EEES8_S8_EEENS6_IJNS7_ILi128EEENS7_ILi160EEENS7_ILi192EEEEEELi128ENS_12float_e4m3_tEfNS_4arch4Sm90ELb1ELb0ELb0ELb1ELb1ELb0ELb0ELb1ELb1ELb1ELb1ELb0EEENS1_21CollectiveEpilogueFwdINS6_IJSA_SA_SB_EEES9_NS_10bfloat16_tESG_Li256ELb1ELb1ELb1ELb1EEENS1_36VarlenDynamicPersistentTileSchedulerILi128ELi160ELi256ELi128ELb1ELb1ELb1ELb1ELb1ELb1EEEEEEEEEvNT_6ParamsE:
	.zero		3584


//--------------------- .nv.constant0._ZN7cutlass13device_kernelIN5flash11enable_sm90INS1_16FlashAttnFwdSm90INS1_25CollectiveMainloopFwdSm90ILi2EN4cute5tupleIJNS5_1CILi1EEES8_S8_EEENS6_IJNS7_ILi128EEENS7_ILi160EEENS7_ILi192EEEEEELi128ENS_12float_e4m3_tEfNS_4arch4Sm90ELb1ELb0ELb0ELb1ELb1ELb1ELb0ELb1ELb1ELb1ELb1ELb0EEENS1_21CollectiveEpilogueFwdINS6_IJSA_SA_SB_EEES9_NS_10bfloat16_tESG_Li256ELb1ELb1ELb1ELb1EEENS1_36VarlenDynamicPersistentTileSchedulerILi128ELi160ELi256ELi128ELb1ELb1ELb1ELb1ELb1ELb1EEEEEEEEEvNT_6ParamsE --------------------------
	.section	.nv.constant0._ZN7cutlass13device_kernelIN5flash11enable_sm90INS1_16FlashAttnFwdSm90INS1_25CollectiveMainloopFwdSm90ILi2EN4cute5tupleIJNS5_1CILi1EEES8_S8_EEENS6_IJNS7_ILi128EEENS7_ILi160EEENS7_ILi192EEEEEELi128ENS_12float_e4m3_tEfNS_4arch4Sm90ELb1ELb0ELb0ELb1ELb1ELb1ELb0ELb1ELb1ELb1ELb1ELb0EEENS1_21CollectiveEpilogueFwdINS6_IJSA_SA_SB_EEES9_NS_10bfloat16_tESG_Li256ELb1ELb1ELb1ELb1EEENS1_36VarlenDynamicPersistentTileSchedulerILi128ELi160ELi256ELi128ELb1ELb1ELb1ELb1ELb1ELb1EEEEEEEEEvNT_6ParamsE,"a",@progbits
	.sectionflags	@""
	.align	4
.nv.constant0._ZN7cutlass13device_kernelIN5flash11enable_sm90INS1_16FlashAttnFwdSm90INS1_25CollectiveMainloopFwdSm90ILi2EN4cute5tupleIJNS5_1CILi1EEES8_S8_EEENS6_IJNS7_ILi128EEENS7_ILi160EEENS7_ILi192EEEEEELi128ENS_12float_e4m3_tEfNS_4arch4Sm90ELb1ELb0ELb0ELb1ELb1ELb1ELb0ELb1ELb1ELb1ELb1ELb0EEENS1_21CollectiveEpilogueFwdINS6_IJSA_SA_SB_EEES9_NS_10bfloat16_tESG_Li256ELb1ELb1ELb1ELb1EEENS1_36VarlenDynamicPersistentTileSchedulerILi128ELi160ELi256ELi128ELb1ELb1ELb1ELb1ELb1ELb1EEEEEEEEEvNT_6ParamsE:
	.zero		3584


//--------------------- SYMBOLS --------------------------

	.type		.nv.reservedSmem.offset0,@object
	.size		.nv.reservedSmem.offset0,0x4
